//
// Generated by NVIDIA NVVM Compiler
//
// Compiler Build ID: CL-36424714
// Cuda compilation tools, release 13.0, V13.0.88
// Based on NVVM 20.0.0
//

.version 9.0
.target sm_100
.address_size 64

	// .globl	_Z6medvalPdS_ii

.visible .entry _Z6medvalPdS_ii(
	.param .u64 .ptr .align 1 _Z6medvalPdS_ii_param_0,
	.param .u64 .ptr .align 1 _Z6medvalPdS_ii_param_1,
	.param .u32 _Z6medvalPdS_ii_param_2,
	.param .u32 _Z6medvalPdS_ii_param_3
)
{
	.reg .pred 	%p<11>;
	.reg .b32 	%r<38>;
	.reg .b64 	%rd<16>;
	.reg .b64 	%fd<85>;

	ld.param.u64 	%rd4, [_Z6medvalPdS_ii_param_0];
	ld.param.u64 	%rd3, [_Z6medvalPdS_ii_param_1];
	ld.param.u32 	%r24, [_Z6medvalPdS_ii_param_2];
	ld.param.u32 	%r23, [_Z6medvalPdS_ii_param_3];
	cvta.to.global.u64 	%rd1, %rd4;
	mov.u32 	%r25, %ctaid.x;
	mov.u32 	%r26, %ntid.x;
	mov.u32 	%r27, %tid.x;
	mad.lo.s32 	%r1, %r25, %r26, %r27;
	setp.ge.s32 	%p1, %r1, %r24;
	@%p1 bra 	$L__BB0_15;
	setp.lt.s32 	%p2, %r23, 1;
	mov.f64 	%fd84, 0d0000000000000000;
	@%p2 bra 	$L__BB0_14;
	mul.lo.s32 	%r2, %r23, %r1;
	and.b32  	%r3, %r23, 15;
	setp.lt.u32 	%p3, %r23, 16;
	mov.f64 	%fd84, 0d0000000000000000;
	mov.b32 	%r34, 0;
	@%p3 bra 	$L__BB0_5;
	and.b32  	%r34, %r23, 2147483632;
	neg.s32 	%r32, %r34;
	add.s64 	%rd2, %rd1, 64;
	mov.f64 	%fd84, 0d0000000000000000;
	mov.u32 	%r31, %r2;
$L__BB0_4:
	.pragma "nounroll";
	mul.wide.s32 	%rd5, %r31, 8;
	add.s64 	%rd6, %rd2, %rd5;
	ld.global.f64 	%fd18, [%rd6+-64];
	add.f64 	%fd19, %fd84, %fd18;
	ld.global.f64 	%fd20, [%rd6+-56];
	add.f64 	%fd21, %fd19, %fd20;
	ld.global.f64 	%fd22, [%rd6+-48];
	add.f64 	%fd23, %fd21, %fd22;
	ld.global.f64 	%fd24, [%rd6+-40];
	add.f64 	%fd25, %fd23, %fd24;
	ld.global.f64 	%fd26, [%rd6+-32];
	add.f64 	%fd27, %fd25, %fd26;
	ld.global.f64 	%fd28, [%rd6+-24];
	add.f64 	%fd29, %fd27, %fd28;
	ld.global.f64 	%fd30, [%rd6+-16];
	add.f64 	%fd31, %fd29, %fd30;
	ld.global.f64 	%fd32, [%rd6+-8];
	add.f64 	%fd33, %fd31, %fd32;
	ld.global.f64 	%fd34, [%rd6];
	add.f64 	%fd35, %fd33, %fd34;
	ld.global.f64 	%fd36, [%rd6+8];
	add.f64 	%fd37, %fd35, %fd36;
	ld.global.f64 	%fd38, [%rd6+16];
	add.f64 	%fd39, %fd37, %fd38;
	ld.global.f64 	%fd40, [%rd6+24];
	add.f64 	%fd41, %fd39, %fd40;
	ld.global.f64 	%fd42, [%rd6+32];
	add.f64 	%fd43, %fd41, %fd42;
	ld.global.f64 	%fd44, [%rd6+40];
	add.f64 	%fd45, %fd43, %fd44;
	ld.global.f64 	%fd46, [%rd6+48];
	add.f64 	%fd47, %fd45, %fd46;
	ld.global.f64 	%fd48, [%rd6+56];
	add.f64 	%fd84, %fd47, %fd48;
	add.s32 	%r32, %r32, 16;
	add.s32 	%r31, %r31, 16;
	setp.ne.s32 	%p4, %r32, 0;
	@%p4 bra 	$L__BB0_4;
$L__BB0_5:
	setp.eq.s32 	%p5, %r3, 0;
	@%p5 bra 	$L__BB0_14;
	and.b32  	%r11, %r23, 7;
	setp.lt.u32 	%p6, %r3, 8;
	@%p6 bra 	$L__BB0_8;
	add.s32 	%r29, %r34, %r2;
	mul.wide.s32 	%rd7, %r29, 8;
	add.s64 	%rd8, %rd1, %rd7;
	ld.global.f64 	%fd50, [%rd8];
	add.f64 	%fd51, %fd84, %fd50;
	ld.global.f64 	%fd52, [%rd8+8];
	add.f64 	%fd53, %fd51, %fd52;
	ld.global.f64 	%fd54, [%rd8+16];
	add.f64 	%fd55, %fd53, %fd54;
	ld.global.f64 	%fd56, [%rd8+24];
	add.f64 	%fd57, %fd55, %fd56;
	ld.global.f64 	%fd58, [%rd8+32];
	add.f64 	%fd59, %fd57, %fd58;
	ld.global.f64 	%fd60, [%rd8+40];
	add.f64 	%fd61, %fd59, %fd60;
	ld.global.f64 	%fd62, [%rd8+48];
	add.f64 	%fd63, %fd61, %fd62;
	ld.global.f64 	%fd64, [%rd8+56];
	add.f64 	%fd84, %fd63, %fd64;
	add.s32 	%r34, %r34, 8;
$L__BB0_8:
	setp.eq.s32 	%p7, %r11, 0;
	@%p7 bra 	$L__BB0_14;
	and.b32  	%r14, %r23, 3;
	setp.lt.u32 	%p8, %r11, 4;
	@%p8 bra 	$L__BB0_11;
	add.s32 	%r30, %r34, %r2;
	mul.wide.s32 	%rd9, %r30, 8;
	add.s64 	%rd10, %rd1, %rd9;
	ld.global.f64 	%fd66, [%rd10];
	add.f64 	%fd67, %fd84, %fd66;
	ld.global.f64 	%fd68, [%rd10+8];
	add.f64 	%fd69, %fd67, %fd68;
	ld.global.f64 	%fd70, [%rd10+16];
	add.f64 	%fd71, %fd69, %fd70;
	ld.global.f64 	%fd72, [%rd10+24];
	add.f64 	%fd84, %fd71, %fd72;
	add.s32 	%r34, %r34, 4;
$L__BB0_11:
	setp.eq.s32 	%p9, %r14, 0;
	@%p9 bra 	$L__BB0_14;
	add.s32 	%r37, %r34, %r2;
	neg.s32 	%r36, %r14;
$L__BB0_13:
	.pragma "nounroll";
	mul.wide.s32 	%rd11, %r37, 8;
	add.s64 	%rd12, %rd1, %rd11;
	ld.global.f64 	%fd73, [%rd12];
	add.f64 	%fd84, %fd84, %fd73;
	add.s32 	%r37, %r37, 1;
	add.s32 	%r36, %r36, 1;
	setp.ne.s32 	%p10, %r36, 0;
	@%p10 bra 	$L__BB0_13;
$L__BB0_14:
	cvt.rn.f64.s32 	%fd74, %r23;
	div.rn.f64 	%fd75, %fd84, %fd74;
	cvta.to.global.u64 	%rd13, %rd3;
	mul.wide.s32 	%rd14, %r1, 8;
	add.s64 	%rd15, %rd13, %rd14;
	st.global.f64 	[%rd15], %fd75;
$L__BB0_15:
	ret;

}
	// .globl	_Z12MatrixVecMulPdS_S_S_ii
.visible .entry _Z12MatrixVecMulPdS_S_S_ii(
	.param .u64 .ptr .align 1 _Z12MatrixVecMulPdS_S_S_ii_param_0,
	.param .u64 .ptr .align 1 _Z12MatrixVecMulPdS_S_S_ii_param_1,
	.param .u64 .ptr .align 1 _Z12MatrixVecMulPdS_S_S_ii_param_2,
	.param .u64 .ptr .align 1 _Z12MatrixVecMulPdS_S_S_ii_param_3,
	.param .u32 _Z12MatrixVecMulPdS_S_S_ii_param_4,
	.param .u32 _Z12MatrixVecMulPdS_S_S_ii_param_5
)
{
	.reg .pred 	%p<11>;
	.reg .b32 	%r<38>;
	.reg .b64 	%rd<35>;
	.reg .b64 	%fd<142>;

	ld.param.u64 	%rd12, [_Z12MatrixVecMulPdS_S_S_ii_param_0];
	ld.param.u64 	%rd13, [_Z12MatrixVecMulPdS_S_S_ii_param_1];
	ld.param.u64 	%rd10, [_Z12MatrixVecMulPdS_S_S_ii_param_2];
	ld.param.u64 	%rd11, [_Z12MatrixVecMulPdS_S_S_ii_param_3];
	ld.param.u32 	%r24, [_Z12MatrixVecMulPdS_S_S_ii_param_4];
	ld.param.u32 	%r23, [_Z12MatrixVecMulPdS_S_S_ii_param_5];
	cvta.to.global.u64 	%rd1, %rd13;
	cvta.to.global.u64 	%rd2, %rd12;
	mov.u32 	%r25, %ctaid.x;
	mov.u32 	%r26, %ntid.x;
	mov.u32 	%r27, %tid.x;
	mad.lo.s32 	%r1, %r25, %r26, %r27;
	setp.ge.s32 	%p1, %r1, %r24;
	@%p1 bra 	$L__BB1_15;
	setp.lt.s32 	%p2, %r23, 1;
	mov.f64 	%fd141, 0d0000000000000000;
	@%p2 bra 	$L__BB1_14;
	mul.lo.s32 	%r2, %r23, %r1;
	cvta.to.global.u64 	%rd14, %rd11;
	mul.wide.s32 	%rd15, %r1, 8;
	add.s64 	%rd16, %rd14, %rd15;
	ld.global.f64 	%fd1, [%rd16];
	and.b32  	%r3, %r23, 15;
	setp.lt.u32 	%p3, %r23, 16;
	mov.f64 	%fd141, 0d0000000000000000;
	mov.b32 	%r34, 0;
	@%p3 bra 	$L__BB1_5;
	and.b32  	%r34, %r23, 2147483632;
	neg.s32 	%r32, %r34;
	add.s64 	%rd3, %rd2, 64;
	add.s64 	%rd33, %rd1, 64;
	mov.f64 	%fd141, 0d0000000000000000;
	mov.u32 	%r31, %r2;
$L__BB1_4:
	.pragma "nounroll";
	mul.wide.s32 	%rd17, %r31, 8;
	add.s64 	%rd18, %rd3, %rd17;
	ld.global.f64 	%fd19, [%rd18+-64];
	sub.f64 	%fd20, %fd19, %fd1;
	ld.global.f64 	%fd21, [%rd33+-64];
	fma.rn.f64 	%fd22, %fd20, %fd21, %fd141;
	ld.global.f64 	%fd23, [%rd18+-56];
	sub.f64 	%fd24, %fd23, %fd1;
	ld.global.f64 	%fd25, [%rd33+-56];
	fma.rn.f64 	%fd26, %fd24, %fd25, %fd22;
	ld.global.f64 	%fd27, [%rd18+-48];
	sub.f64 	%fd28, %fd27, %fd1;
	ld.global.f64 	%fd29, [%rd33+-48];
	fma.rn.f64 	%fd30, %fd28, %fd29, %fd26;
	ld.global.f64 	%fd31, [%rd18+-40];
	sub.f64 	%fd32, %fd31, %fd1;
	ld.global.f64 	%fd33, [%rd33+-40];
	fma.rn.f64 	%fd34, %fd32, %fd33, %fd30;
	ld.global.f64 	%fd35, [%rd18+-32];
	sub.f64 	%fd36, %fd35, %fd1;
	ld.global.f64 	%fd37, [%rd33+-32];
	fma.rn.f64 	%fd38, %fd36, %fd37, %fd34;
	ld.global.f64 	%fd39, [%rd18+-24];
	sub.f64 	%fd40, %fd39, %fd1;
	ld.global.f64 	%fd41, [%rd33+-24];
	fma.rn.f64 	%fd42, %fd40, %fd41, %fd38;
	ld.global.f64 	%fd43, [%rd18+-16];
	sub.f64 	%fd44, %fd43, %fd1;
	ld.global.f64 	%fd45, [%rd33+-16];
	fma.rn.f64 	%fd46, %fd44, %fd45, %fd42;
	ld.global.f64 	%fd47, [%rd18+-8];
	sub.f64 	%fd48, %fd47, %fd1;
	ld.global.f64 	%fd49, [%rd33+-8];
	fma.rn.f64 	%fd50, %fd48, %fd49, %fd46;
	ld.global.f64 	%fd51, [%rd18];
	sub.f64 	%fd52, %fd51, %fd1;
	ld.global.f64 	%fd53, [%rd33];
	fma.rn.f64 	%fd54, %fd52, %fd53, %fd50;
	ld.global.f64 	%fd55, [%rd18+8];
	sub.f64 	%fd56, %fd55, %fd1;
	ld.global.f64 	%fd57, [%rd33+8];
	fma.rn.f64 	%fd58, %fd56, %fd57, %fd54;
	ld.global.f64 	%fd59, [%rd18+16];
	sub.f64 	%fd60, %fd59, %fd1;
	ld.global.f64 	%fd61, [%rd33+16];
	fma.rn.f64 	%fd62, %fd60, %fd61, %fd58;
	ld.global.f64 	%fd63, [%rd18+24];
	sub.f64 	%fd64, %fd63, %fd1;
	ld.global.f64 	%fd65, [%rd33+24];
	fma.rn.f64 	%fd66, %fd64, %fd65, %fd62;
	ld.global.f64 	%fd67, [%rd18+32];
	sub.f64 	%fd68, %fd67, %fd1;
	ld.global.f64 	%fd69, [%rd33+32];
	fma.rn.f64 	%fd70, %fd68, %fd69, %fd66;
	ld.global.f64 	%fd71, [%rd18+40];
	sub.f64 	%fd72, %fd71, %fd1;
	ld.global.f64 	%fd73, [%rd33+40];
	fma.rn.f64 	%fd74, %fd72, %fd73, %fd70;
	ld.global.f64 	%fd75, [%rd18+48];
	sub.f64 	%fd76, %fd75, %fd1;
	ld.global.f64 	%fd77, [%rd33+48];
	fma.rn.f64 	%fd78, %fd76, %fd77, %fd74;
	ld.global.f64 	%fd79, [%rd18+56];
	sub.f64 	%fd80, %fd79, %fd1;
	ld.global.f64 	%fd81, [%rd33+56];
	fma.rn.f64 	%fd141, %fd80, %fd81, %fd78;
	add.s32 	%r32, %r32, 16;
	add.s32 	%r31, %r31, 16;
	add.s64 	%rd33, %rd33, 128;
	setp.ne.s32 	%p4, %r32, 0;
	@%p4 bra 	$L__BB1_4;
$L__BB1_5:
	setp.eq.s32 	%p5, %r3, 0;
	@%p5 bra 	$L__BB1_14;
	and.b32  	%r11, %r23, 7;
	setp.lt.u32 	%p6, %r3, 8;
	@%p6 bra 	$L__BB1_8;
	add.s32 	%r29, %r34, %r2;
	mul.wide.s32 	%rd19, %r29, 8;
	add.s64 	%rd20, %rd2, %rd19;
	ld.global.f64 	%fd83, [%rd20];
	sub.f64 	%fd84, %fd83, %fd1;
	mul.wide.u32 	%rd21, %r34, 8;
	add.s64 	%rd22, %rd1, %rd21;
	ld.global.f64 	%fd85, [%rd22];
	fma.rn.f64 	%fd86, %fd84, %fd85, %fd141;
	ld.global.f64 	%fd87, [%rd20+8];
	sub.f64 	%fd88, %fd87, %fd1;
	ld.global.f64 	%fd89, [%rd22+8];
	fma.rn.f64 	%fd90, %fd88, %fd89, %fd86;
	ld.global.f64 	%fd91, [%rd20+16];
	sub.f64 	%fd92, %fd91, %fd1;
	ld.global.f64 	%fd93, [%rd22+16];
	fma.rn.f64 	%fd94, %fd92, %fd93, %fd90;
	ld.global.f64 	%fd95, [%rd20+24];
	sub.f64 	%fd96, %fd95, %fd1;
	ld.global.f64 	%fd97, [%rd22+24];
	fma.rn.f64 	%fd98, %fd96, %fd97, %fd94;
	ld.global.f64 	%fd99, [%rd20+32];
	sub.f64 	%fd100, %fd99, %fd1;
	ld.global.f64 	%fd101, [%rd22+32];
	fma.rn.f64 	%fd102, %fd100, %fd101, %fd98;
	ld.global.f64 	%fd103, [%rd20+40];
	sub.f64 	%fd104, %fd103, %fd1;
	ld.global.f64 	%fd105, [%rd22+40];
	fma.rn.f64 	%fd106, %fd104, %fd105, %fd102;
	ld.global.f64 	%fd107, [%rd20+48];
	sub.f64 	%fd108, %fd107, %fd1;
	ld.global.f64 	%fd109, [%rd22+48];
	fma.rn.f64 	%fd110, %fd108, %fd109, %fd106;
	ld.global.f64 	%fd111, [%rd20+56];
	sub.f64 	%fd112, %fd111, %fd1;
	ld.global.f64 	%fd113, [%rd22+56];
	fma.rn.f64 	%fd141, %fd112, %fd113, %fd110;
	add.s32 	%r34, %r34, 8;
$L__BB1_8:
	setp.eq.s32 	%p7, %r11, 0;
	@%p7 bra 	$L__BB1_14;
	and.b32  	%r14, %r23, 3;
	setp.lt.u32 	%p8, %r11, 4;
	@%p8 bra 	$L__BB1_11;
	add.s32 	%r30, %r34, %r2;
	mul.wide.s32 	%rd23, %r30, 8;
	add.s64 	%rd24, %rd2, %rd23;
	ld.global.f64 	%fd115, [%rd24];
	sub.f64 	%fd116, %fd115, %fd1;
	mul.wide.u32 	%rd25, %r34, 8;
	add.s64 	%rd26, %rd1, %rd25;
	ld.global.f64 	%fd117, [%rd26];
	fma.rn.f64 	%fd118, %fd116, %fd117, %fd141;
	ld.global.f64 	%fd119, [%rd24+8];
	sub.f64 	%fd120, %fd119, %fd1;
	ld.global.f64 	%fd121, [%rd26+8];
	fma.rn.f64 	%fd122, %fd120, %fd121, %fd118;
	ld.global.f64 	%fd123, [%rd24+16];
	sub.f64 	%fd124, %fd123, %fd1;
	ld.global.f64 	%fd125, [%rd26+16];
	fma.rn.f64 	%fd126, %fd124, %fd125, %fd122;
	ld.global.f64 	%fd127, [%rd24+24];
	sub.f64 	%fd128, %fd127, %fd1;
	ld.global.f64 	%fd129, [%rd26+24];
	fma.rn.f64 	%fd141, %fd128, %fd129, %fd126;
	add.s32 	%r34, %r34, 4;
$L__BB1_11:
	setp.eq.s32 	%p9, %r14, 0;
	@%p9 bra 	$L__BB1_14;
	mul.wide.u32 	%rd27, %r34, 8;
	add.s64 	%rd34, %rd1, %rd27;
	add.s32 	%r37, %r34, %r2;
	neg.s32 	%r36, %r14;
$L__BB1_13:
	.pragma "nounroll";
	mul.wide.s32 	%rd28, %r37, 8;
	add.s64 	%rd29, %rd2, %rd28;
	ld.global.f64 	%fd130, [%rd29];
	sub.f64 	%fd131, %fd130, %fd1;
	ld.global.f64 	%fd132, [%rd34];
	fma.rn.f64 	%fd141, %fd131, %fd132, %fd141;
	add.s64 	%rd34, %rd34, 8;
	add.s32 	%r37, %r37, 1;
	add.s32 	%r36, %r36, 1;
	setp.ne.s32 	%p10, %r36, 0;
	@%p10 bra 	$L__BB1_13;
$L__BB1_14:
	cvta.to.global.u64 	%rd30, %rd10;
	mul.wide.s32 	%rd31, %r1, 8;
	add.s64 	%rd32, %rd30, %rd31;
	st.global.f64 	[%rd32], %fd141;
$L__BB1_15:
	ret;

}
	// .globl	_Z13TMatrixVecMulPdS_S_S_S_iiPf
.visible .entry _Z13TMatrixVecMulPdS_S_S_S_iiPf(
	.param .u64 .ptr .align 1 _Z13TMatrixVecMulPdS_S_S_S_iiPf_param_0,
	.param .u64 .ptr .align 1 _Z13TMatrixVecMulPdS_S_S_S_iiPf_param_1,
	.param .u64 .ptr .align 1 _Z13TMatrixVecMulPdS_S_S_S_iiPf_param_2,
	.param .u64 .ptr .align 1 _Z13TMatrixVecMulPdS_S_S_S_iiPf_param_3,
	.param .u64 .ptr .align 1 _Z13TMatrixVecMulPdS_S_S_S_iiPf_param_4,
	.param .u32 _Z13TMatrixVecMulPdS_S_S_S_iiPf_param_5,
	.param .u32 _Z13TMatrixVecMulPdS_S_S_S_iiPf_param_6,
	.param .u64 .ptr .align 1 _Z13TMatrixVecMulPdS_S_S_S_iiPf_param_7
)
{
	.reg .pred 	%p<11>;
	.reg .b32 	%r<31>;
	.reg .b32 	%f<3>;
	.reg .b64 	%rd<53>;
	.reg .b64 	%fd<99>;

	ld.param.u64 	%rd12, [_Z13TMatrixVecMulPdS_S_S_S_iiPf_param_0];
	ld.param.u64 	%rd13, [_Z13TMatrixVecMulPdS_S_S_S_iiPf_param_2];
	ld.param.u64 	%rd14, [_Z13TMatrixVecMulPdS_S_S_S_iiPf_param_4];
	ld.param.u32 	%r16, [_Z13TMatrixVecMulPdS_S_S_S_iiPf_param_5];
	ld.param.u32 	%r17, [_Z13TMatrixVecMulPdS_S_S_S_iiPf_param_6];
	ld.param.u64 	%rd11, [_Z13TMatrixVecMulPdS_S_S_S_iiPf_param_7];
	cvta.to.global.u64 	%rd1, %rd13;
	cvta.to.global.u64 	%rd2, %rd14;
	cvta.to.global.u64 	%rd3, %rd12;
	mov.u32 	%r18, %ctaid.x;
	mov.u32 	%r19, %ntid.x;
	mov.u32 	%r20, %tid.x;
	mad.lo.s32 	%r1, %r18, %r19, %r20;
	setp.ge.s32 	%p1, %r1, %r17;
	@%p1 bra 	$L__BB2_14;
	setp.lt.s32 	%p2, %r16, 1;
	mov.f64 	%fd98, 0d0000000000000000;
	@%p2 bra 	$L__BB2_13;
	and.b32  	%r2, %r16, 7;
	setp.lt.u32 	%p3, %r16, 8;
	mov.f64 	%fd98, 0d0000000000000000;
	mov.b32 	%r29, 0;
	@%p3 bra 	$L__BB2_5;
	and.b32  	%r29, %r16, 2147483640;
	neg.s32 	%r27, %r29;
	shl.b32 	%r5, %r17, 3;
	add.s64 	%rd52, %rd2, 32;
	add.s64 	%rd51, %rd1, 32;
	mov.f64 	%fd98, 0d0000000000000000;
	mul.wide.s32 	%rd17, %r17, 8;
	mov.u32 	%r26, %r1;
$L__BB2_4:
	.pragma "nounroll";
	mul.wide.s32 	%rd15, %r26, 8;
	add.s64 	%rd16, %rd3, %rd15;
	ld.global.f64 	%fd17, [%rd16];
	ld.global.f64 	%fd18, [%rd52+-32];
	sub.f64 	%fd19, %fd17, %fd18;
	ld.global.f64 	%fd20, [%rd51+-32];
	fma.rn.f64 	%fd21, %fd19, %fd20, %fd98;
	add.s64 	%rd18, %rd16, %rd17;
	ld.global.f64 	%fd22, [%rd18];
	ld.global.f64 	%fd23, [%rd52+-24];
	sub.f64 	%fd24, %fd22, %fd23;
	ld.global.f64 	%fd25, [%rd51+-24];
	fma.rn.f64 	%fd26, %fd24, %fd25, %fd21;
	add.s64 	%rd19, %rd18, %rd17;
	ld.global.f64 	%fd27, [%rd19];
	ld.global.f64 	%fd28, [%rd52+-16];
	sub.f64 	%fd29, %fd27, %fd28;
	ld.global.f64 	%fd30, [%rd51+-16];
	fma.rn.f64 	%fd31, %fd29, %fd30, %fd26;
	add.s64 	%rd20, %rd19, %rd17;
	ld.global.f64 	%fd32, [%rd20];
	ld.global.f64 	%fd33, [%rd52+-8];
	sub.f64 	%fd34, %fd32, %fd33;
	ld.global.f64 	%fd35, [%rd51+-8];
	fma.rn.f64 	%fd36, %fd34, %fd35, %fd31;
	add.s64 	%rd21, %rd20, %rd17;
	ld.global.f64 	%fd37, [%rd21];
	ld.global.f64 	%fd38, [%rd52];
	sub.f64 	%fd39, %fd37, %fd38;
	ld.global.f64 	%fd40, [%rd51];
	fma.rn.f64 	%fd41, %fd39, %fd40, %fd36;
	add.s64 	%rd22, %rd21, %rd17;
	ld.global.f64 	%fd42, [%rd22];
	ld.global.f64 	%fd43, [%rd52+8];
	sub.f64 	%fd44, %fd42, %fd43;
	ld.global.f64 	%fd45, [%rd51+8];
	fma.rn.f64 	%fd46, %fd44, %fd45, %fd41;
	add.s64 	%rd23, %rd22, %rd17;
	ld.global.f64 	%fd47, [%rd23];
	ld.global.f64 	%fd48, [%rd52+16];
	sub.f64 	%fd49, %fd47, %fd48;
	ld.global.f64 	%fd50, [%rd51+16];
	fma.rn.f64 	%fd51, %fd49, %fd50, %fd46;
	add.s64 	%rd24, %rd23, %rd17;
	ld.global.f64 	%fd52, [%rd24];
	ld.global.f64 	%fd53, [%rd52+24];
	sub.f64 	%fd54, %fd52, %fd53;
	ld.global.f64 	%fd55, [%rd51+24];
	fma.rn.f64 	%fd98, %fd54, %fd55, %fd51;
	add.s32 	%r27, %r27, 8;
	add.s32 	%r26, %r26, %r5;
	add.s64 	%rd52, %rd52, 64;
	add.s64 	%rd51, %rd51, 64;
	setp.ne.s32 	%p4, %r27, 0;
	@%p4 bra 	$L__BB2_4;
$L__BB2_5:
	setp.eq.s32 	%p5, %r2, 0;
	@%p5 bra 	$L__BB2_13;
	and.b32  	%r11, %r16, 3;
	setp.lt.u32 	%p6, %r2, 4;
	@%p6 bra 	$L__BB2_8;
	mad.lo.s32 	%r22, %r29, %r17, %r1;
	mul.wide.s32 	%rd25, %r22, 8;
	add.s64 	%rd26, %rd3, %rd25;
	ld.global.f64 	%fd57, [%rd26];
	mul.wide.u32 	%rd27, %r29, 8;
	add.s64 	%rd28, %rd2, %rd27;
	ld.global.f64 	%fd58, [%rd28];
	sub.f64 	%fd59, %fd57, %fd58;
	add.s64 	%rd29, %rd1, %rd27;
	ld.global.f64 	%fd60, [%rd29];
	fma.rn.f64 	%fd61, %fd59, %fd60, %fd98;
	mul.wide.s32 	%rd30, %r17, 8;
	add.s64 	%rd31, %rd26, %rd30;
	ld.global.f64 	%fd62, [%rd31];
	ld.global.f64 	%fd63, [%rd28+8];
	sub.f64 	%fd64, %fd62, %fd63;
	ld.global.f64 	%fd65, [%rd29+8];
	fma.rn.f64 	%fd66, %fd64, %fd65, %fd61;
	add.s64 	%rd32, %rd31, %rd30;
	ld.global.f64 	%fd67, [%rd32];
	ld.global.f64 	%fd68, [%rd28+16];
	sub.f64 	%fd69, %fd67, %fd68;
	ld.global.f64 	%fd70, [%rd29+16];
	fma.rn.f64 	%fd71, %fd69, %fd70, %fd66;
	add.s64 	%rd33, %rd32, %rd30;
	ld.global.f64 	%fd72, [%rd33];
	ld.global.f64 	%fd73, [%rd28+24];
	sub.f64 	%fd74, %fd72, %fd73;
	ld.global.f64 	%fd75, [%rd29+24];
	fma.rn.f64 	%fd98, %fd74, %fd75, %fd71;
	add.s32 	%r29, %r29, 4;
$L__BB2_8:
	setp.eq.s32 	%p7, %r11, 0;
	@%p7 bra 	$L__BB2_13;
	setp.eq.s32 	%p8, %r11, 1;
	@%p8 bra 	$L__BB2_11;
	mad.lo.s32 	%r23, %r29, %r17, %r1;
	mul.wide.s32 	%rd34, %r23, 8;
	add.s64 	%rd35, %rd3, %rd34;
	ld.global.f64 	%fd77, [%rd35];
	mul.wide.u32 	%rd36, %r29, 8;
	add.s64 	%rd37, %rd2, %rd36;
	ld.global.f64 	%fd78, [%rd37];
	sub.f64 	%fd79, %fd77, %fd78;
	add.s64 	%rd38, %rd1, %rd36;
	ld.global.f64 	%fd80, [%rd38];
	fma.rn.f64 	%fd81, %fd79, %fd80, %fd98;
	mul.wide.s32 	%rd39, %r17, 8;
	add.s64 	%rd40, %rd35, %rd39;
	ld.global.f64 	%fd82, [%rd40];
	ld.global.f64 	%fd83, [%rd37+8];
	sub.f64 	%fd84, %fd82, %fd83;
	ld.global.f64 	%fd85, [%rd38+8];
	fma.rn.f64 	%fd98, %fd84, %fd85, %fd81;
	add.s32 	%r29, %r29, 2;
$L__BB2_11:
	and.b32  	%r24, %r16, 1;
	setp.eq.b32 	%p9, %r24, 1;
	not.pred 	%p10, %p9;
	@%p10 bra 	$L__BB2_13;
	mad.lo.s32 	%r25, %r29, %r17, %r1;
	mul.wide.s32 	%rd41, %r25, 8;
	add.s64 	%rd42, %rd3, %rd41;
	ld.global.f64 	%fd86, [%rd42];
	mul.wide.u32 	%rd43, %r29, 8;
	add.s64 	%rd44, %rd2, %rd43;
	ld.global.f64 	%fd87, [%rd44];
	sub.f64 	%fd88, %fd86, %fd87;
	add.s64 	%rd45, %rd1, %rd43;
	ld.global.f64 	%fd89, [%rd45];
	fma.rn.f64 	%fd98, %fd88, %fd89, %fd98;
$L__BB2_13:
	ld.param.u64 	%rd50, [_Z13TMatrixVecMulPdS_S_S_S_iiPf_param_3];
	cvta.to.global.u64 	%rd46, %rd50;
	mul.wide.s32 	%rd47, %r1, 8;
	add.s64 	%rd48, %rd46, %rd47;
	st.global.f64 	[%rd48], %fd98;
	mul.f64 	%fd90, %fd98, %fd98;
	cvt.rn.f32.f64 	%f1, %fd90;
	cvta.to.global.u64 	%rd49, %rd11;
	atom.global.add.f32 	%f2, [%rd49], %f1;
$L__BB2_14:
	ret;

}
	// .globl	_Z10DivideNormPdPfi
.visible .entry _Z10DivideNormPdPfi(
	.param .u64 .ptr .align 1 _Z10DivideNormPdPfi_param_0,
	.param .u64 .ptr .align 1 _Z10DivideNormPdPfi_param_1,
	.param .u32 _Z10DivideNormPdPfi_param_2
)
{
	.reg .pred 	%p<2>;
	.reg .b32 	%r<6>;
	.reg .b32 	%f<3>;
	.reg .b64 	%rd<7>;
	.reg .b64 	%fd<4>;

	ld.param.u64 	%rd1, [_Z10DivideNormPdPfi_param_0];
	ld.param.u64 	%rd2, [_Z10DivideNormPdPfi_param_1];
	ld.param.u32 	%r2, [_Z10DivideNormPdPfi_param_2];
	mov.u32 	%r3, %ctaid.x;
	mov.u32 	%r4, %ntid.x;
	mov.u32 	%r5, %tid.x;
	mad.lo.s32 	%r1, %r3, %r4, %r5;
	setp.ge.s32 	%p1, %r1, %r2;
	@%p1 bra 	$L__BB3_2;
	cvta.to.global.u64 	%rd3, %rd1;
	cvta.to.global.u64 	%rd4, %rd2;
	mul.wide.s32 	%rd5, %r1, 8;
	add.s64 	%rd6, %rd3, %rd5;
	ld.global.f64 	%fd1, [%rd6];
	ld.global.f32 	%f1, [%rd4];
	sqrt.rn.f32 	%f2, %f1;
	cvt.f64.f32 	%fd2, %f2;
	div.rn.f64 	%fd3, %fd1, %fd2;
	st.global.f64 	[%rd6], %fd3;
$L__BB3_2:
	ret;

}
	// .globl	_Z12CalculateEpsPdS_S_Pfi
.visible .entry _Z12CalculateEpsPdS_S_Pfi(
	.param .u64 .ptr .align 1 _Z12CalculateEpsPdS_S_Pfi_param_0,
	.param .u64 .ptr .align 1 _Z12CalculateEpsPdS_S_Pfi_param_1,
	.param .u64 .ptr .align 1 _Z12CalculateEpsPdS_S_Pfi_param_2,
	.param .u64 .ptr .align 1 _Z12CalculateEpsPdS_S_Pfi_param_3,
	.param .u32 _Z12CalculateEpsPdS_S_Pfi_param_4
)
{
	.reg .pred 	%p<2>;
	.reg .b32 	%r<6>;
	.reg .b32 	%f<3>;
	.reg .b64 	%rd<13>;
	.reg .b64 	%fd<5>;

	ld.param.u64 	%rd1, [_Z12CalculateEpsPdS_S_Pfi_param_0];
	ld.param.u64 	%rd2, [_Z12CalculateEpsPdS_S_Pfi_param_1];
	ld.param.u64 	%rd3, [_Z12CalculateEpsPdS_S_Pfi_param_2];
	ld.param.u64 	%rd4, [_Z12CalculateEpsPdS_S_Pfi_param_3];
	ld.param.u32 	%r2, [_Z12CalculateEpsPdS_S_Pfi_param_4];
	mov.u32 	%r3, %ctaid.x;
	mov.u32 	%r4, %ntid.x;
	mov.u32 	%r5, %tid.x;
	mad.lo.s32 	%r1, %r3, %r4, %r5;
	setp.ge.s32 	%p1, %r1, %r2;
	@%p1 bra 	$L__BB4_2;
	cvta.to.global.u64 	%rd5, %rd1;
	cvta.to.global.u64 	%rd6, %rd2;
	cvta.to.global.u64 	%rd7, %rd3;
	cvta.to.global.u64 	%rd8, %rd4;
	mul.wide.s32 	%rd9, %r1, 8;
	add.s64 	%rd10, %rd5, %rd9;
	ld.global.f64 	%fd1, [%rd10];
	add.s64 	%rd11, %rd6, %rd9;
	ld.global.f64 	%fd2, [%rd11];
	sub.f64 	%fd3, %fd1, %fd2;
	add.s64 	%rd12, %rd7, %rd9;
	st.global.f64 	[%rd12], %fd3;
	mul.f64 	%fd4, %fd3, %fd3;
	cvt.rn.f32.f64 	%f1, %fd4;
	atom.global.add.f32 	%f2, [%rd8], %f1;
$L__BB4_2:
	ret;

}


// ===== COMPILED SASS (sm_100) =====

	.target	sm_100

	.elftype	@"ET_EXEC"


//--------------------- .note.nv.tkinfo           --------------------------
	.section	.note.nv.tkinfo,"",@"SHT_NOTE"
	.sectionflags	@"SHF_NOTE_NV_TKINFO"
	.tkinfo
        /*0018*/ 	.word	0x00000002
        /*0030*/ 	.string	""
        /*0030*/ 	.string	"ptxas"
        /*0030*/ 	.string	"Cuda compilation tools, release 13.0, V13.0.88"
        /*0030*/ 	.string	"Build cuda_13.0.r13.0/compiler.36424714_0"
        /*0030*/ 	.string	"-arch sm_100 -m 64 "



//--------------------- .note.nv.cuinfo           --------------------------
	.section	.note.nv.cuinfo,"",@"SHT_NOTE"
	.sectionflags	@"SHF_NOTE_NV_CUINFO"
        /*0018*/ 	.short	0x0002
        /*001a*/ 	.short	0x0064
        /*001c*/ 	.short	0x0082
	.zero		2


//--------------------- .nv.info                  --------------------------
	.section	.nv.info,"",@"SHT_CUDA_INFO"
	.align	4


	//----- nvinfo : EIATTR_REGCOUNT
	.align		4
        /*0000*/ 	.byte	0x04, 0x2f
        /*0002*/ 	.short	(.L_1 - .L_0)
	.align		4
.L_0:
        /*0004*/ 	.word	index@(_Z6medvalPdS_ii)
        /*0008*/ 	.word	0x0000001e


	//----- nvinfo : EIATTR_FRAME_SIZE
	.align		4
.L_1:
        /*000c*/ 	.byte	0x04, 0x11
        /*000e*/ 	.short	(.L_3 - .L_2)
	.align		4
.L_2:
        /*0010*/ 	.word	index@($__internal_2_$__cuda_sm20_div_rn_f64_full)
        /*0014*/ 	.word	0x00000000


	//----- nvinfo : EIATTR_FRAME_SIZE
	.align		4
.L_3:
        /*0018*/ 	.byte	0x04, 0x11
        /*001a*/ 	.short	(.L_5 - .L_4)
	.align		4
.L_4:
        /*001c*/ 	.word	index@(_Z6medvalPdS_ii)
        /*0020*/ 	.word	0x00000000


	//----- nvinfo : EIATTR_REGCOUNT
	.align		4
.L_5:
        /*0024*/ 	.byte	0x04, 0x2f
        /*0026*/ 	.short	(.L_7 - .L_6)
	.align		4
.L_6:
        /*0028*/ 	.word	index@(_Z12MatrixVecMulPdS_S_S_ii)
        /*002c*/ 	.word	0x00000020


	//----- nvinfo : EIATTR_FRAME_SIZE
	.align		4
.L_7:
        /*0030*/ 	.byte	0x04, 0x11
        /*0032*/ 	.short	(.L_9 - .L_8)
	.align		4
.L_8:
        /*0034*/ 	.word	index@(_Z12MatrixVecMulPdS_S_S_ii)
        /*0038*/ 	.word	0x00000000


	//----- nvinfo : EIATTR_REGCOUNT
	.align		4
.L_9:
        /*003c*/ 	.byte	0x04, 0x2f
        /*003e*/ 	.short	(.L_11 - .L_10)
	.align		4
.L_10:
        /*0040*/ 	.word	index@(_Z13TMatrixVecMulPdS_S_S_S_iiPf)
        /*0044*/ 	.word	0x00000020


	//----- nvinfo : EIATTR_FRAME_SIZE
	.align		4
.L_11:
        /*0048*/ 	.byte	0x04, 0x11
        /*004a*/ 	.short	(.L_13 - .L_12)
	.align		4
.L_12:
        /*004c*/ 	.word	index@(_Z13TMatrixVecMulPdS_S_S_S_iiPf)
        /*0050*/ 	.word	0x00000000


	//----- nvinfo : EIATTR_REGCOUNT
	.align		4
.L_13:
        /*0054*/ 	.byte	0x04, 0x2f
        /*0056*/ 	.short	(.L_15 - .L_14)
	.align		4
.L_14:
        /*0058*/ 	.word	index@(_Z10DivideNormPdPfi)
        /*005c*/ 	.word	0x0000001a


	//----- nvinfo : EIATTR_FRAME_SIZE
	.align		4
.L_15:
        /*0060*/ 	.byte	0x04, 0x11
        /*0062*/ 	.short	(.L_17 - .L_16)
	.align		4
.L_16:
        /*0064*/ 	.word	index@($__internal_1_$__cuda_sm20_sqrt_rn_f32_slowpath)
        /*0068*/ 	.word	0x00000000


	//----- nvinfo : EIATTR_FRAME_SIZE
	.align		4
.L_17:
        /*006c*/ 	.byte	0x04, 0x11
        /*006e*/ 	.short	(.L_19 - .L_18)
	.align		4
.L_18:
        /*0070*/ 	.word	index@($__internal_0_$__cuda_sm20_div_rn_f64_full)
        /*0074*/ 	.word	0x00000000


	//----- nvinfo : EIATTR_FRAME_SIZE
	.align		4
.L_19:
        /*0078*/ 	.byte	0x04, 0x11
        /*007a*/ 	.short	(.L_21 - .L_20)
	.align		4
.L_20:
        /*007c*/ 	.word	index@(_Z10DivideNormPdPfi)
        /*0080*/ 	.word	0x00000000


	//----- nvinfo : EIATTR_REGCOUNT
	.align		4
.L_21:
        /*0084*/ 	.byte	0x04, 0x2f
        /*0086*/ 	.short	(.L_23 - .L_22)
	.align		4
.L_22:
        /*0088*/ 	.word	index@(_Z12CalculateEpsPdS_S_Pfi)
        /*008c*/ 	.word	0x00000012


	//----- nvinfo : EIATTR_FRAME_SIZE
	.align		4
.L_23:
        /*0090*/ 	.byte	0x04, 0x11
        /*0092*/ 	.short	(.L_25 - .L_24)
	.align		4
.L_24:
        /*0094*/ 	.word	index@(_Z12CalculateEpsPdS_S_Pfi)
        /*0098*/ 	.word	0x00000000


	//----- nvinfo : EIATTR_MIN_STACK_SIZE
	.align		4
.L_25:
        /*009c*/ 	.byte	0x04, 0x12
        /*009e*/ 	.short	(.L_27 - .L_26)
	.align		4
.L_26:
        /*00a0*/ 	.word	index@(_Z12CalculateEpsPdS_S_Pfi)
        /*00a4*/ 	.word	0x00000000


	//----- nvinfo : EIATTR_MIN_STACK_SIZE
	.align		4
.L_27:
        /*00a8*/ 	.byte	0x04, 0x12
        /*00aa*/ 	.short	(.L_29 - .L_28)
	.align		4
.L_28:
        /*00ac*/ 	.word	index@(_Z10DivideNormPdPfi)
        /*00b0*/ 	.word	0x00000000


	//----- nvinfo : EIATTR_MIN_STACK_SIZE
	.align		4
.L_29:
        /*00b4*/ 	.byte	0x04, 0x12
        /*00b6*/ 	.short	(.L_31 - .L_30)
	.align		4
.L_30:
        /*00b8*/ 	.word	index@(_Z13TMatrixVecMulPdS_S_S_S_iiPf)
        /*00bc*/ 	.word	0x00000000


	//----- nvinfo : EIATTR_MIN_STACK_SIZE
	.align		4
.L_31:
        /*00c0*/ 	.byte	0x04, 0x12
        /*00c2*/ 	.short	(.L_33 - .L_32)
	.align		4
.L_32:
        /*00c4*/ 	.word	index@(_Z12MatrixVecMulPdS_S_S_ii)
        /*00c8*/ 	.word	0x00000000


	//----- nvinfo : EIATTR_MIN_STACK_SIZE
	.align		4
.L_33:
        /*00cc*/ 	.byte	0x04, 0x12
        /*00ce*/ 	.short	(.L_35 - .L_34)
	.align		4
.L_34:
        /*00d0*/ 	.word	index@(_Z6medvalPdS_ii)
        /*00d4*/ 	.word	0x00000000
.L_35:


//--------------------- .nv.compat                --------------------------
	.section	.nv.compat,"",@"SHT_CUDA_COMPAT_INFO"
	.align	4
        /*0000*/ 	.byte	0x02, 0x09, 0x00, 0x00, 0x02, 0x02, 0x01, 0x00, 0x02, 0x05, 0x05, 0x00, 0x03, 0x07, 0x01, 0x01
        /*0010*/ 	.byte	0x02, 0x03, 0x00, 0x00, 0x02, 0x06, 0x01, 0x00, 0x04, 0x0b, 0x08, 0x00, 0x01, 0x00, 0x00, 0x00
        /*0020*/ 	.byte	0x00, 0x00, 0x00, 0x00


//--------------------- .nv.info._Z12CalculateEpsPdS_S_Pfi --------------------------
	.section	.nv.info._Z12CalculateEpsPdS_S_Pfi,"",@"SHT_CUDA_INFO"
	.sectionflags	@""
	.align	4


	//----- nvinfo : EIATTR_CUDA_API_VERSION
	.align		4
        /*0000*/ 	.byte	0x04, 0x37
        /*0002*/ 	.short	(.L_37 - .L_36)
.L_36:
        /*0004*/ 	.word	0x00000082


	//----- nvinfo : EIATTR_KPARAM_INFO
	.align		4
.L_37:
        /*0008*/ 	.byte	0x04, 0x17
        /*000a*/ 	.short	(.L_39 - .L_38)
.L_38:
        /*000c*/ 	.word	0x00000000
        /*0010*/ 	.short	0x0004
        /*0012*/ 	.short	0x0020
        /*0014*/ 	.byte	0x00, 0xf0, 0x11, 0x00


	//----- nvinfo : EIATTR_KPARAM_INFO
	.align		4
.L_39:
        /*0018*/ 	.byte	0x04, 0x17
        /*001a*/ 	.short	(.L_41 - .L_40)
.L_40:
        /*001c*/ 	.word	0x00000000
        /*0020*/ 	.short	0x0003
        /*0022*/ 	.short	0x0018
        /*0024*/ 	.byte	0x00, 0xf5, 0x21, 0x00


	//----- nvinfo : EIATTR_KPARAM_INFO
	.align		4
.L_41:
        /*0028*/ 	.byte	0x04, 0x17
        /*002a*/ 	.short	(.L_43 - .L_42)
.L_42:
        /*002c*/ 	.word	0x00000000
        /*0030*/ 	.short	0x0002
        /*0032*/ 	.short	0x0010
        /*0034*/ 	.byte	0x00, 0xf5, 0x21, 0x00


	//----- nvinfo : EIATTR_KPARAM_INFO
	.align		4
.L_43:
        /*0038*/ 	.byte	0x04, 0x17
        /*003a*/ 	.short	(.L_45 - .L_44)
.L_44:
        /*003c*/ 	.word	0x00000000
        /*0040*/ 	.short	0x0001
        /*0042*/ 	.short	0x0008
        /*0044*/ 	.byte	0x00, 0xf5, 0x21, 0x00


	//----- nvinfo : EIATTR_KPARAM_INFO
	.align		4
.L_45:
        /*0048*/ 	.byte	0x04, 0x17
        /*004a*/ 	.short	(.L_47 - .L_46)
.L_46:
        /*004c*/ 	.word	0x00000000
        /*0050*/ 	.short	0x0000
        /*0052*/ 	.short	0x0000
        /*0054*/ 	.byte	0x00, 0xf5, 0x21, 0x00


	//----- nvinfo : EIATTR_SPARSE_MMA_MASK
	.align		4
.L_47:
        /*0058*/ 	.byte	0x03, 0x50
        /*005a*/ 	.short	0x0000


	//----- nvinfo : EIATTR_MAXREG_COUNT
	.align		4
        /*005c*/ 	.byte	0x03, 0x1b
        /*005e*/ 	.short	0x00ff


	//----- nvinfo : EIATTR_MERCURY_ISA_VERSION
	.align		4
        /*0060*/ 	.byte	0x03, 0x5f
        /*0062*/ 	.short	0x0101


	//----- nvinfo : EIATTR_VRC_CTA_INIT_COUNT
	.align		4
        /*0064*/ 	.byte	0x02, 0x4a
	.zero		1
	.zero		1


	//----- nvinfo : EIATTR_EXIT_INSTR_OFFSETS
	.align		4
        /*0068*/ 	.byte	0x04, 0x1c
        /*006a*/ 	.short	(.L_49 - .L_48)


	//   ....[0]....
.L_48:
        /*006c*/ 	.word	0x00000070


	//   ....[1]....
        /*0070*/ 	.word	0x00000170


	//----- nvinfo : EIATTR_CBANK_PARAM_SIZE
	.align		4
.L_49:
        /*0074*/ 	.byte	0x03, 0x19
        /*0076*/ 	.short	0x0024


	//----- nvinfo : EIATTR_PARAM_CBANK
	.align		4
        /*0078*/ 	.byte	0x04, 0x0a
        /*007a*/ 	.short	(.L_51 - .L_50)
	.align		4
.L_50:
        /*007c*/ 	.word	index@(.nv.constant0._Z12CalculateEpsPdS_S_Pfi)
        /*0080*/ 	.short	0x0380
        /*0082*/ 	.short	0x0024


	//----- nvinfo : EIATTR_SW_WAR
	.align		4
.L_51:
        /*0084*/ 	.byte	0x04, 0x36
        /*0086*/ 	.short	(.L_53 - .L_52)
.L_52:
        /*0088*/ 	.word	0x00000008
.L_53:


//--------------------- .nv.info._Z10DivideNormPdPfi --------------------------
	.section	.nv.info._Z10DivideNormPdPfi,"",@"SHT_CUDA_INFO"
	.sectionflags	@""
	.align	4


	//----- nvinfo : EIATTR_CUDA_API_VERSION
	.align		4
        /*0000*/ 	.byte	0x04, 0x37
        /*0002*/ 	.short	(.L_55 - .L_54)
.L_54:
        /*0004*/ 	.word	0x00000082


	//----- nvinfo : EIATTR_KPARAM_INFO
	.align		4
.L_55:
        /*0008*/ 	.byte	0x04, 0x17
        /*000a*/ 	.short	(.L_57 - .L_56)
.L_56:
        /*000c*/ 	.word	0x00000000
        /*0010*/ 	.short	0x0002
        /*0012*/ 	.short	0x0010
        /*0014*/ 	.byte	0x00, 0xf0, 0x11, 0x00


	//----- nvinfo : EIATTR_KPARAM_INFO
	.align		4
.L_57:
        /*0018*/ 	.byte	0x04, 0x17
        /*001a*/ 	.short	(.L_59 - .L_58)
.L_58:
        /*001c*/ 	.word	0x00000000
        /*0020*/ 	.short	0x0001
        /*0022*/ 	.short	0x0008
        /*0024*/ 	.byte	0x00, 0xf5, 0x21, 0x00


	//----- nvinfo : EIATTR_KPARAM_INFO
	.align		4
.L_59:
        /*0028*/ 	.byte	0x04, 0x17
        /*002a*/ 	.short	(.L_61 - .L_60)
.L_60:
        /*002c*/ 	.word	0x00000000
        /*0030*/ 	.short	0x0000
        /*0032*/ 	.short	0x0000
        /*0034*/ 	.byte	0x00, 0xf5, 0x21, 0x00


	//----- nvinfo : EIATTR_SPARSE_MMA_MASK
	.align		4
.L_61:
        /*0038*/ 	.byte	0x03, 0x50
        /*003a*/ 	.short	0x0000


	//----- nvinfo : EIATTR_MAXREG_COUNT
	.align		4
        /*003c*/ 	.byte	0x03, 0x1b
        /*003e*/ 	.short	0x00ff


	//----- nvinfo : EIATTR_MERCURY_ISA_VERSION
	.align		4
        /*0040*/ 	.byte	0x03, 0x5f
        /*0042*/ 	.short	0x0101


	//----- nvinfo : EIATTR_VRC_CTA_INIT_COUNT
	.align		4
        /*0044*/ 	.byte	0x02, 0x4a
	.zero		1
	.zero		1


	//----- nvinfo : EIATTR_EXIT_INSTR_OFFSETS
	.align		4
        /*0048*/ 	.byte	0x04, 0x1c
        /*004a*/ 	.short	(.L_63 - .L_62)


	//   ....[0]....
.L_62:
        /*004c*/ 	.word	0x00000070


	//   ....[1]....
        /*0050*/ 	.word	0x000002f0


	//----- nvinfo : EIATTR_CRS_STACK_SIZE
	.align		4
.L_63:
        /*0054*/ 	.byte	0x04, 0x1e
        /*0056*/ 	.short	(.L_65 - .L_64)
.L_64:
        /*0058*/ 	.word	0x00000000


	//----- nvinfo : EIATTR_CBANK_PARAM_SIZE
	.align		4
.L_65:
        /*005c*/ 	.byte	0x03, 0x19
        /*005e*/ 	.short	0x0014


	//----- nvinfo : EIATTR_PARAM_CBANK
	.align		4
        /*0060*/ 	.byte	0x04, 0x0a
        /*0062*/ 	.short	(.L_67 - .L_66)
	.align		4
.L_66:
        /*0064*/ 	.word	index@(.nv.constant0._Z10DivideNormPdPfi)
        /*0068*/ 	.short	0x0380
        /*006a*/ 	.short	0x0014


	//----- nvinfo : EIATTR_SW_WAR
	.align		4
.L_67:
        /*006c*/ 	.byte	0x04, 0x36
        /*006e*/ 	.short	(.L_69 - .L_68)
.L_68:
        /*0070*/ 	.word	0x00000008
.L_69:


//--------------------- .nv.info._Z13TMatrixVecMulPdS_S_S_S_iiPf --------------------------
	.section	.nv.info._Z13TMatrixVecMulPdS_S_S_S_iiPf,"",@"SHT_CUDA_INFO"
	.sectionflags	@""
	.align	4


	//----- nvinfo : EIATTR_CUDA_API_VERSION
	.align		4
        /*0000*/ 	.byte	0x04, 0x37
        /*0002*/ 	.short	(.L_71 - .L_70)
.L_70:
        /*0004*/ 	.word	0x00000082


	//----- nvinfo : EIATTR_KPARAM_INFO
	.align		4
.L_71:
        /*0008*/ 	.byte	0x04, 0x17
        /*000a*/ 	.short	(.L_73 - .L_72)
.L_72:
        /*000c*/ 	.word	0x00000000
        /*0010*/ 	.short	0x0007
        /*0012*/ 	.short	0x0030
        /*0014*/ 	.byte	0x00, 0xf5, 0x21, 0x00


	//----- nvinfo : EIATTR_KPARAM_INFO
	.align		4
.L_73:
        /*0018*/ 	.byte	0x04, 0x17
        /*001a*/ 	.short	(.L_75 - .L_74)
.L_74:
        /*001c*/ 	.word	0x00000000
        /*0020*/ 	.short	0x0006
        /*0022*/ 	.short	0x002c
        /*0024*/ 	.byte	0x00, 0xf0, 0x11, 0x00


	//----- nvinfo : EIATTR_KPARAM_INFO
	.align		4
.L_75:
        /*0028*/ 	.byte	0x04, 0x17
        /*002a*/ 	.short	(.L_77 - .L_76)
.L_76:
        /*002c*/ 	.word	0x00000000
        /*0030*/ 	.short	0x0005
        /*0032*/ 	.short	0x0028
        /*0034*/ 	.byte	0x00, 0xf0, 0x11, 0x00


	//----- nvinfo : EIATTR_KPARAM_INFO
	.align		4
.L_77:
        /*0038*/ 	.byte	0x04, 0x17
        /*003a*/ 	.short	(.L_79 - .L_78)
.L_78:
        /*003c*/ 	.word	0x00000000
        /*0040*/ 	.short	0x0004
        /*0042*/ 	.short	0x0020
        /*0044*/ 	.byte	0x00, 0xf5, 0x21, 0x00


	//----- nvinfo : EIATTR_KPARAM_INFO
	.align		4
.L_79:
        /*0048*/ 	.byte	0x04, 0x17
        /*004a*/ 	.short	(.L_81 - .L_80)
.L_80:
        /*004c*/ 	.word	0x00000000
        /*0050*/ 	.short	0x0003
        /*0052*/ 	.short	0x0018
        /*0054*/ 	.byte	0x00, 0xf5, 0x21, 0x00


	//----- nvinfo : EIATTR_KPARAM_INFO
	.align		4
.L_81:
        /*0058*/ 	.byte	0x04, 0x17
        /*005a*/ 	.short	(.L_83 - .L_82)
.L_82:
        /*005c*/ 	.word	0x00000000
        /*0060*/ 	.short	0x0002
        /*0062*/ 	.short	0x0010
        /*0064*/ 	.byte	0x00, 0xf5, 0x21, 0x00


	//----- nvinfo : EIATTR_KPARAM_INFO
	.align		4
.L_83:
        /*0068*/ 	.byte	0x04, 0x17
        /*006a*/ 	.short	(.L_85 - .L_84)
.L_84:
        /*006c*/ 	.word	0x00000000
        /*0070*/ 	.short	0x0001
        /*0072*/ 	.short	0x0008
        /*0074*/ 	.byte	0x00, 0xf5, 0x21, 0x00


	//----- nvinfo : EIATTR_KPARAM_INFO
	.align		4
.L_85:
        /*0078*/ 	.byte	0x04, 0x17
        /*007a*/ 	.short	(.L_87 - .L_86)
.L_86:
        /*007c*/ 	.word	0x00000000
        /*0080*/ 	.short	0x0000
        /*0082*/ 	.short	0x0000
        /*0084*/ 	.byte	0x00, 0xf5, 0x21, 0x00


	//----- nvinfo : EIATTR_SPARSE_MMA_MASK
	.align		4
.L_87:
        /*0088*/ 	.byte	0x03, 0x50
        /*008a*/ 	.short	0x0000


	//----- nvinfo : EIATTR_MAXREG_COUNT
	.align		4
        /*008c*/ 	.byte	0x03, 0x1b
        /*008e*/ 	.short	0x00ff


	//----- nvinfo : EIATTR_MERCURY_ISA_VERSION
	.align		4
        /*0090*/ 	.byte	0x03, 0x5f
        /*0092*/ 	.short	0x0101


	//----- nvinfo : EIATTR_VRC_CTA_INIT_COUNT
	.align		4
        /*0094*/ 	.byte	0x02, 0x4a
	.zero		1
	.zero		1


	//----- nvinfo : EIATTR_EXIT_INSTR_OFFSETS
	.align		4
        /*0098*/ 	.byte	0x04, 0x1c
        /*009a*/ 	.short	(.L_89 - .L_88)


	//   ....[0]....
.L_88:
        /*009c*/ 	.word	0x00000070


	//   ....[1]....
        /*00a0*/ 	.word	0x00000aa0


	//----- nvinfo : EIATTR_CBANK_PARAM_SIZE
	.align		4
.L_89:
        /*00a4*/ 	.byte	0x03, 0x19
        /*00a6*/ 	.short	0x0038


	//----- nvinfo : EIATTR_PARAM_CBANK
	.align		4
        /*00a8*/ 	.byte	0x04, 0x0a
        /*00aa*/ 	.short	(.L_91 - .L_90)
	.align		4
.L_90:
        /*00ac*/ 	.word	index@(.nv.constant0._Z13TMatrixVecMulPdS_S_S_S_iiPf)
        /*00b0*/ 	.short	0x0380
        /*00b2*/ 	.short	0x0038


	//----- nvinfo : EIATTR_SW_WAR
	.align		4
.L_91:
        /*00b4*/ 	.byte	0x04, 0x36
        /*00b6*/ 	.short	(.L_93 - .L_92)
.L_92:
        /*00b8*/ 	.word	0x00000008
.L_93:


//--------------------- .nv.info._Z12MatrixVecMulPdS_S_S_ii --------------------------
	.section	.nv.info._Z12MatrixVecMulPdS_S_S_ii,"",@"SHT_CUDA_INFO"
	.sectionflags	@""
	.align	4


	//----- nvinfo : EIATTR_CUDA_API_VERSION
	.align		4
        /*0000*/ 	.byte	0x04, 0x37
        /*0002*/ 	.short	(.L_95 - .L_94)
.L_94:
        /*0004*/ 	.word	0x00000082


	//----- nvinfo : EIATTR_KPARAM_INFO
	.align		4
.L_95:
        /*0008*/ 	.byte	0x04, 0x17
        /*000a*/ 	.short	(.L_97 - .L_96)
.L_96:
        /*000c*/ 	.word	0x00000000
        /*0010*/ 	.short	0x0005
        /*0012*/ 	.short	0x0024
        /*0014*/ 	.byte	0x00, 0xf0, 0x11, 0x00


	//----- nvinfo : EIATTR_KPARAM_INFO
	.align		4
.L_97:
        /*0018*/ 	.byte	0x04, 0x17
        /*001a*/ 	.short	(.L_99 - .L_98)
.L_98:
        /*001c*/ 	.word	0x00000000
        /*0020*/ 	.short	0x0004
        /*0022*/ 	.short	0x0020
        /*0024*/ 	.byte	0x00, 0xf0, 0x11, 0x00


	//----- nvinfo : EIATTR_KPARAM_INFO
	.align		4
.L_99:
        /*0028*/ 	.byte	0x04, 0x17
        /*002a*/ 	.short	(.L_101 - .L_100)
.L_100:
        /*002c*/ 	.word	0x00000000
        /*0030*/ 	.short	0x0003
        /*0032*/ 	.short	0x0018
        /*0034*/ 	.byte	0x00, 0xf5, 0x21, 0x00


	//----- nvinfo : EIATTR_KPARAM_INFO
	.align		4
.L_101:
        /*0038*/ 	.byte	0x04, 0x17
        /*003a*/ 	.short	(.L_103 - .L_102)
.L_102:
        /*003c*/ 	.word	0x00000000
        /*0040*/ 	.short	0x0002
        /*0042*/ 	.short	0x0010
        /*0044*/ 	.byte	0x00, 0xf5, 0x21, 0x00


	//----- nvinfo : EIATTR_KPARAM_INFO
	.align		4
.L_103:
        /*0048*/ 	.byte	0x04, 0x17
        /*004a*/ 	.short	(.L_105 - .L_104)
.L_104:
        /*004c*/ 	.word	0x00000000
        /*0050*/ 	.short	0x0001
        /*0052*/ 	.short	0x0008
        /*0054*/ 	.byte	0x00, 0xf5, 0x21, 0x00


	//----- nvinfo : EIATTR_KPARAM_INFO
	.align		4
.L_105:
        /*0058*/ 	.byte	0x04, 0x17
        /*005a*/ 	.short	(.L_107 - .L_106)
.L_106:
        /*005c*/ 	.word	0x00000000
        /*0060*/ 	.short	0x0000
        /*0062*/ 	.short	0x0000
        /*0064*/ 	.byte	0x00, 0xf5, 0x21, 0x00


	//----- nvinfo : EIATTR_SPARSE_MMA_MASK
	.align		4
.L_107:
        /*0068*/ 	.byte	0x03, 0x50
        /*006a*/ 	.short	0x0000


	//----- nvinfo : EIATTR_MAXREG_COUNT
	.align		4
        /*006c*/ 	.byte	0x03, 0x1b
        /*006e*/ 	.short	0x00ff


	//----- nvinfo : EIATTR_MERCURY_ISA_VERSION
	.align		4
        /*0070*/ 	.byte	0x03, 0x5f
        /*0072*/ 	.short	0x0101


	//----- nvinfo : EIATTR_VRC_CTA_INIT_COUNT
	.align		4
        /*0074*/ 	.byte	0x02, 0x4a
	.zero		1
	.zero		1


	//----- nvinfo : EIATTR_EXIT_INSTR_OFFSETS
	.align		4
        /*0078*/ 	.byte	0x04, 0x1c
        /*007a*/ 	.short	(.L_109 - .L_108)


	//   ....[0]....
.L_108:
        /*007c*/ 	.word	0x00000070


	//   ....[1]....
        /*0080*/ 	.word	0x00000cb0


	//----- nvinfo : EIATTR_CBANK_PARAM_SIZE
	.align		4
.L_109:
        /*0084*/ 	.byte	0x03, 0x19
        /*0086*/ 	.short	0x0028


	//----- nvinfo : EIATTR_PARAM_CBANK
	.align		4
        /*0088*/ 	.byte	0x04, 0x0a
        /*008a*/ 	.short	(.L_111 - .L_110)
	.align		4
.L_110:
        /*008c*/ 	.word	index@(.nv.constant0._Z12MatrixVecMulPdS_S_S_ii)
        /*0090*/ 	.short	0x0380
        /*0092*/ 	.short	0x0028


	//----- nvinfo : EIATTR_SW_WAR
	.align		4
.L_111:
        /*0094*/ 	.byte	0x04, 0x36
        /*0096*/ 	.short	(.L_113 - .L_112)
.L_112:
        /*0098*/ 	.word	0x00000008
.L_113:


//--------------------- .nv.info._Z6medvalPdS_ii  --------------------------
	.section	.nv.info._Z6medvalPdS_ii,"",@"SHT_CUDA_INFO"
	.sectionflags	@""
	.align	4


	//----- nvinfo : EIATTR_CUDA_API_VERSION
	.align		4
        /*0000*/ 	.byte	0x04, 0x37
        /*0002*/ 	.short	(.L_115 - .L_114)
.L_114:
        /*0004*/ 	.word	0x00000082


	//----- nvinfo : EIATTR_KPARAM_INFO
	.align		4
.L_115:
        /*0008*/ 	.byte	0x04, 0x17
        /*000a*/ 	.short	(.L_117 - .L_116)
.L_116:
        /*000c*/ 	.word	0x00000000
        /*0010*/ 	.short	0x0003
        /*0012*/ 	.short	0x0014
        /*0014*/ 	.byte	0x00, 0xf0, 0x11, 0x00


	//----- nvinfo : EIATTR_KPARAM_INFO
	.align		4
.L_117:
        /*0018*/ 	.byte	0x04, 0x17
        /*001a*/ 	.short	(.L_119 - .L_118)
.L_118:
        /*001c*/ 	.word	0x00000000
        /*0020*/ 	.short	0x0002
        /*0022*/ 	.short	0x0010
        /*0024*/ 	.byte	0x00, 0xf0, 0x11, 0x00


	//----- nvinfo : EIATTR_KPARAM_INFO
	.align		4
.L_119:
        /*0028*/ 	.byte	0x04, 0x17
        /*002a*/ 	.short	(.L_121 - .L_120)
.L_120:
        /*002c*/ 	.word	0x00000000
        /*0030*/ 	.short	0x0001
        /*0032*/ 	.short	0x0008
        /*0034*/ 	.byte	0x00, 0xf5, 0x21, 0x00


	//----- nvinfo : EIATTR_KPARAM_INFO
	.align		4
.L_121:
        /*0038*/ 	.byte	0x04, 0x17
        /*003a*/ 	.short	(.L_123 - .L_122)
.L_122:
        /*003c*/ 	.word	0x00000000
        /*0040*/ 	.short	0x0000
        /*0042*/ 	.short	0x0000
        /*0044*/ 	.byte	0x00, 0xf5, 0x21, 0x00


	//----- nvinfo : EIATTR_SPARSE_MMA_MASK
	.align		4
.L_123:
        /*0048*/ 	.byte	0x03, 0x50
        /*004a*/ 	.short	0x0000


	//----- nvinfo : EIATTR_MAXREG_COUNT
	.align		4
        /*004c*/ 	.byte	0x03, 0x1b
        /*004e*/ 	.short	0x00ff


	//----- nvinfo : EIATTR_MERCURY_ISA_VERSION
	.align		4
        /*0050*/ 	.byte	0x03, 0x5f
        /*0052*/ 	.short	0x0101


	//----- nvinfo : EIATTR_VRC_CTA_INIT_COUNT
	.align		4
        /*0054*/ 	.byte	0x02, 0x4a
	.zero		1
	.zero		1


	//----- nvinfo : EIATTR_EXIT_INSTR_OFFSETS
	.align		4
        /*0058*/ 	.byte	0x04, 0x1c
        /*005a*/ 	.short	(.L_125 - .L_124)


	//   ....[0]....
.L_124:
        /*005c*/ 	.word	0x00000070


	//   ....[1]....
        /*0060*/ 	.word	0x000008f0


	//----- nvinfo : EIATTR_CRS_STACK_SIZE
	.align		4
.L_125:
        /*0064*/ 	.byte	0x04, 0x1e
        /*0066*/ 	.short	(.L_127 - .L_126)
.L_126:
        /*0068*/ 	.word	0x00000000


	//----- nvinfo : EIATTR_CBANK_PARAM_SIZE
	.align		4
.L_127:
        /*006c*/ 	.byte	0x03, 0x19
        /*006e*/ 	.short	0x0018


	//----- nvinfo : EIATTR_PARAM_CBANK
	.align		4
        /*0070*/ 	.byte	0x04, 0x0a
        /*0072*/ 	.short	(.L_129 - .L_128)
	.align		4
.L_128:
        /*0074*/ 	.word	index@(.nv.constant0._Z6medvalPdS_ii)
        /*0078*/ 	.short	0x0380
        /*007a*/ 	.short	0x0018


	//----- nvinfo : EIATTR_SW_WAR
	.align		4
.L_129:
        /*007c*/ 	.byte	0x04, 0x36
        /*007e*/ 	.short	(.L_131 - .L_130)
.L_130:
        /*0080*/ 	.word	0x00000008
.L_131:


//--------------------- .nv.callgraph             --------------------------
	.section	.nv.callgraph,"",@"SHT_CUDA_CALLGRAPH"
	.align	4
	.sectionentsize	8
	.align		4
        /*0000*/ 	.word	0x00000000
	.align		4
        /*0004*/ 	.word	0xffffffff
	.align		4
        /*0008*/ 	.word	0x00000000
	.align		4
        /*000c*/ 	.word	0xfffffffe
	.align		4
        /*0010*/ 	.word	0x00000000
	.align		4
        /*0014*/ 	.word	0xfffffffd
	.align		4
        /*0018*/ 	.word	0x00000000
	.align		4
        /*001c*/ 	.word	0xfffffffc


//--------------------- .text._Z12CalculateEpsPdS_S_Pfi --------------------------
	.section	.text._Z12CalculateEpsPdS_S_Pfi,"ax",@progbits
	.align	128
        .global         _Z12CalculateEpsPdS_S_Pfi
        .type           _Z12CalculateEpsPdS_S_Pfi,@function
        .size           _Z12CalculateEpsPdS_S_Pfi,(.L_x_41 - _Z12CalculateEpsPdS_S_Pfi)
        .other          _Z12CalculateEpsPdS_S_Pfi,@"STO_CUDA_ENTRY STV_DEFAULT"
_Z12CalculateEpsPdS_S_Pfi:
.text._Z12CalculateEpsPdS_S_Pfi:
[----:B------:R-:W-:Y:S01]  /*0000*/  LDC R1, c[0x0][0x37c] ;  /* 0x0000df00ff017b82 */ /* 0x000fe20000000800 */
[----:B------:R-:W0:Y:S07]  /*0010*/  S2R R0, SR_TID.X ;  /* 0x0000000000007919 */ /* 0x000e2e0000002100 */
[----:B------:R-:W0:Y:S01]  /*0020*/  S2UR UR4, SR_CTAID.X ;  /* 0x00000000000479c3 */ /* 0x000e220000002500 */
[----:B------:R-:W1:Y:S07]  /*0030*/  LDCU UR5, c[0x0][0x3a0] ;  /* 0x00007400ff0577ac */ /* 0x000e6e0008000800 */
[----:B------:R-:W0:Y:S02]  /*0040*/  LDC R15, c[0x0][0x360] ;  /* 0x0000d800ff0f7b82 */ /* 0x000e240000000800 */
[----:B0-----:R-:W-:-:S05]  /*0050*/  IMAD R15, R15, UR4, R0 ;  /* 0x000000040f0f7c24 */ /* 0x001fca000f8e0200 */
[----:B-1----:R-:W-:-:S13]  /*0060*/  ISETP.GE.AND P0, PT, R15, UR5, PT ;  /* 0x000000050f007c0c */ /* 0x002fda000bf06270 */
[----:B------:R-:W-:Y:S05]  /*0070*/  @P0 EXIT ;  /* 0x000000000000094d */ /* 0x000fea0003800000 */
[----:B------:R-:W0:Y:S01]  /*0080*/  LDC.64 R2, c[0x0][0x380] ;  /* 0x0000e000ff027b82 */ /* 0x000e220000000a00 */
[----:B------:R-:W1:Y:S07]  /*0090*/  LDCU.64 UR4, c[0x0][0x358] ;  /* 0x00006b00ff0477ac */ /* 0x000e6e0008000a00 */
[----:B------:R-:W2:Y:S08]  /*00a0*/  LDC.64 R4, c[0x0][0x388] ;  /* 0x0000e200ff047b82 */ /* 0x000eb00000000a00 */
[----:B------:R-:W3:Y:S01]  /*00b0*/  LDC.64 R8, c[0x0][0x390] ;  /* 0x0000e400ff087b82 */ /* 0x000ee20000000a00 */
[----:B0-----:R-:W-:-:S06]  /*00c0*/  IMAD.WIDE R2, R15, 0x8, R2 ;  /* 0x000000080f027825 */ /* 0x001fcc00078e0202 */
[----:B-1----:R-:W4:Y:S01]  /*00d0*/  LDG.E.64 R2, desc[UR4][R2.64] ;  /* 0x0000000402027981 */ /* 0x002f22000c1e1b00 */
[----:B--2---:R-:W-:-:S06]  /*00e0*/  IMAD.WIDE R4, R15, 0x8, R4 ;  /* 0x000000080f047825 */ /* 0x004fcc00078e0204 */
[----:B------:R-:W4:Y:S01]  /*00f0*/  LDG.E.64 R4, desc[UR4][R4.64] ;  /* 0x0000000404047981 */ /* 0x000f22000c1e1b00 */
[----:B------:R-:W0:Y:S01]  /*0100*/  LDC.64 R12, c[0x0][0x398] ;  /* 0x0000e600ff0c7b82 */ /* 0x000e220000000a00 */
[----:B---3--:R-:W-:Y:S01]  /*0110*/  IMAD.WIDE R8, R15, 0x8, R8 ;  /* 0x000000080f087825 */ /* 0x008fe200078e0208 */
[----:B----4-:R-:W-:-:S08]  /*0120*/  DADD R6, R2, -R4 ;  /* 0x0000000002067229 */ /* 0x010fd00000000804 */
[----:B------:R-:W-:-:S10]  /*0130*/  DMUL R10, R6, R6 ;  /* 0x00000006060a7228 */ /* 0x000fd40000000000 */
[----:B------:R-:W0:Y:S01]  /*0140*/  F2F.F32.F64 R11, R10 ;  /* 0x0000000a000b7310 */ /* 0x000e220000301000 */
[----:B------:R-:W-:Y:S04]  /*0150*/  STG.E.64 desc[UR4][R8.64], R6 ;  /* 0x0000000608007986 */ /* 0x000fe8000c101b04 */
[----:B0-----:R-:W-:Y:S01]  /*0160*/  REDG.E.ADD.F32.FTZ.RN.STRONG.GPU desc[UR4][R12.64], R11 ;  /* 0x0000000b0c0079a6 */ /* 0x001fe2000c12f304 */
[----:B------:R-:W-:Y:S05]  /*0170*/  EXIT ;  /* 0x000000000000794d */ /* 0x000fea0003800000 */
.L_x_0:
[----:B------:R-:W-:-:S00]  /*0180*/  BRA `(.L_x_0) ;  /* 0xfffffffc00fc7947 */ /* 0x000fc0000383ffff */
[----:B------:R-:W-:-:S00]  /*0190*/  NOP ;  /* 0x0000000000007918 */ /* 0x000fc00000000000 */
        /* <DEDUP_REMOVED lines=14> */
.L_x_41:


//--------------------- .text._Z10DivideNormPdPfi --------------------------
	.section	.text._Z10DivideNormPdPfi,"ax",@progbits
	.align	128
        .global         _Z10DivideNormPdPfi
        .type           _Z10DivideNormPdPfi,@function
        .size           _Z10DivideNormPdPfi,(.L_x_39 - _Z10DivideNormPdPfi)
        .other          _Z10DivideNormPdPfi,@"STO_CUDA_ENTRY STV_DEFAULT"
_Z10DivideNormPdPfi:
.text._Z10DivideNormPdPfi:
        /* <DEDUP_REMOVED lines=9> */
[----:B------:R-:W0:Y:S07]  /*0090*/  LDCU.64 UR4, c[0x0][0x358] ;  /* 0x00006b00ff0477ac */ /* 0x000e2e0008000a00 */
[----:B------:R-:W1:Y:S01]  /*00a0*/  LDC.64 R4, c[0x0][0x380] ;  /* 0x0000e000ff047b82 */ /* 0x000e620000000a00 */
[----:B0-----:R-:W2:Y:S01]  /*00b0*/  LDG.E R0, desc[UR4][R2.64] ;  /* 0x0000000402007981 */ /* 0x001ea2000c1e1900 */
[----:B-1----:R-:W-:-:S05]  /*00c0*/  IMAD.WIDE R4, R7, 0x8, R4 ;  /* 0x0000000807047825 */ /* 0x002fca00078e0204 */
[----:B------:R0:W5:Y:S01]  /*00d0*/  LDG.E.64 R8, desc[UR4][R4.64] ;  /* 0x0000000404087981 */ /* 0x000162000c1e1b00 */
[----:B--2---:R-:W-:Y:S01]  /*00e0*/  VIADD R6, R0, 0xf3000000 ;  /* 0xf300000000067836 */ /* 0x004fe20000000000 */
[----:B------:R0:W1:Y:S04]  /*00f0*/  MUFU.RSQ R7, R0 ;  /* 0x0000000000077308 */ /* 0x0000680000001400 */
[----:B------:R-:W-:-:S13]  /*0100*/  ISETP.GT.U32.AND P0, PT, R6, 0x727fffff, PT ;  /* 0x727fffff0600780c */ /* 0x000fda0003f04070 */
[----:B01----:R-:W-:Y:S05]  /*0110*/  @!P0 BRA `(.L_x_1) ;  /* 0x00000000000c8947 */ /* 0x003fea0003800000 */
[----:B------:R-:W-:-:S07]  /*0120*/  MOV R10, 0x140 ;  /* 0x00000140000a7802 */ /* 0x000fce0000000f00 */
[----:B-----5:R-:W-:Y:S05]  /*0130*/  CALL.REL.NOINC `($__internal_1_$__cuda_sm20_sqrt_rn_f32_slowpath) ;  /* 0x0000000400e07944 */ /* 0x020fea0003c00000 */
[----:B------:R-:W-:Y:S05]  /*0140*/  BRA `(.L_x_2) ;  /* 0x0000000000107947 */ /* 0x000fea0003800000 */
.L_x_1:
[----:B------:R-:W-:Y:S01]  /*0150*/  FMUL.FTZ R3, R0, R7 ;  /* 0x0000000700037220 */ /* 0x000fe20000410000 */
[----:B------:R-:W-:-:S03]  /*0160*/  FMUL.FTZ R6, R7, 0.5 ;  /* 0x3f00000007067820 */ /* 0x000fc60000410000 */
[----:B------:R-:W-:-:S04]  /*0170*/  FFMA R0, -R3, R3, R0 ;  /* 0x0000000303007223 */ /* 0x000fc80000000100 */
[----:B------:R-:W-:-:S07]  /*0180*/  FFMA R6, R0, R6, R3 ;  /* 0x0000000600067223 */ /* 0x000fce0000000003 */
.L_x_2:
[----:B------:R-:W0:Y:S01]  /*0190*/  F2F.F64.F32 R6, R6 ;  /* 0x0000000600067310 */ /* 0x000e220000201800 */
[----:B------:R-:W-:Y:S01]  /*01a0*/  IMAD.MOV.U32 R2, RZ, RZ, 0x1 ;  /* 0x00000001ff027424 */ /* 0x000fe200078e00ff */
[----:B-----5:R-:W-:Y:S01]  /*01b0*/  FSETP.GEU.AND P1, PT, |R9|, 6.5827683646048100446e-37, PT ;  /* 0x036000000900780b */ /* 0x020fe20003f2e200 */
[----:B------:R-:W-:Y:S05]  /*01c0*/  BSSY.RECONVERGENT B0, `(.L_x_3) ;  /* 0x0000011000007945 */ /* 0x000fea0003800200 */
[----:B0-----:R-:W0:Y:S02]  /*01d0*/  MUFU.RCP64H R3, R7 ;  /* 0x0000000700037308 */ /* 0x001e240000001800 */
[----:B0-----:R-:W-:-:S08]  /*01e0*/  DFMA R10, -R6, R2, 1 ;  /* 0x3ff00000060a742b */ /* 0x001fd00000000102 */
[----:B------:R-:W-:-:S08]  /*01f0*/  DFMA R10, R10, R10, R10 ;  /* 0x0000000a0a0a722b */ /* 0x000fd0000000000a */
[----:B------:R-:W-:-:S08]  /*0200*/  DFMA R10, R2, R10, R2 ;  /* 0x0000000a020a722b */ /* 0x000fd00000000002 */
[----:B------:R-:W-:-:S08]  /*0210*/  DFMA R2, -R6, R10, 1 ;  /* 0x3ff000000602742b */ /* 0x000fd0000000010a */
[----:B------:R-:W-:-:S08]  /*0220*/  DFMA R2, R10, R2, R10 ;  /* 0x000000020a02722b */ /* 0x000fd0000000000a */
[----:B------:R-:W-:-:S08]  /*0230*/  DMUL R10, R8, R2 ;  /* 0x00000002080a7228 */ /* 0x000fd00000000000 */
[----:B------:R-:W-:-:S08]  /*0240*/  DFMA R12, -R6, R10, R8 ;  /* 0x0000000a060c722b */ /* 0x000fd00000000108 */
[----:B------:R-:W-:-:S10]  /*0250*/  DFMA R2, R2, R12, R10 ;  /* 0x0000000c0202722b */ /* 0x000fd4000000000a */
[----:B------:R-:W-:-:S05]  /*0260*/  FFMA R0, RZ, R7, R3 ;  /* 0x00000007ff007223 */ /* 0x000fca0000000003 */
[----:B------:R-:W-:-:S13]  /*0270*/  FSETP.GT.AND P0, PT, |R0|, 1.469367938527859385e-39, PT ;  /* 0x001000000000780b */ /* 0x000fda0003f04200 */
[----:B------:R-:W-:Y:S05]  /*0280*/  @P0 BRA P1, `(.L_x_4) ;  /* 0x0000000000100947 */ /* 0x000fea0000800000 */
[----:B------:R-:W-:-:S07]  /*0290*/  MOV R0, 0x2b0 ;  /* 0x000002b000007802 */ /* 0x000fce0000000f00 */
[----:B------:R-:W-:Y:S05]  /*02a0*/  CALL.REL.NOINC `($__internal_0_$__cuda_sm20_div_rn_f64_full) ;  /* 0x0000000000147944 */ /* 0x000fea0003c00000 */
[----:B------:R-:W-:Y:S02]  /*02b0*/  IMAD.MOV.U32 R2, RZ, RZ, R12 ;  /* 0x000000ffff027224 */ /* 0x000fe400078e000c */
[----:B------:R-:W-:-:S07]  /*02c0*/  IMAD.MOV.U32 R3, RZ, RZ, R13 ;  /* 0x000000ffff037224 */ /* 0x000fce00078e000d */
.L_x_4:
[----:B------:R-:W-:Y:S05]  /*02d0*/  BSYNC.RECONVERGENT B0 ;  /* 0x0000000000007941 */ /* 0x000fea0003800200 */
.L_x_3:
[----:B------:R-:W-:Y:S01]  /*02e0*/  STG.E.64 desc[UR4][R4.64], R2 ;  /* 0x0000000204007986 */ /* 0x000fe2000c101b04 */
[----:B------:R-:W-:Y:S05]  /*02f0*/  EXIT ;  /* 0x000000000000794d */ /* 0x000fea0003800000 */
        .weak           $__internal_0_$__cuda_sm20_div_rn_f64_full
        .type           $__internal_0_$__cuda_sm20_div_rn_f64_full,@function
        .size           $__internal_0_$__cuda_sm20_div_rn_f64_full,($__internal_1_$__cuda_sm20_sqrt_rn_f32_slowpath - $__internal_0_$__cuda_sm20_div_rn_f64_full)
$__internal_0_$__cuda_sm20_div_rn_f64_full:
[C---:B------:R-:W-:Y:S01]  /*0300*/  FSETP.GEU.AND P0, PT, |R7|.reuse, 1.469367938527859385e-39, PT ;  /* 0x001000000700780b */ /* 0x040fe20003f0e200 */
[----:B------:R-:W-:Y:S01]  /*0310*/  IMAD.MOV.U32 R16, RZ, RZ, 0x1 ;  /* 0x00000001ff107424 */ /* 0x000fe200078e00ff */
[----:B------:R-:W-:Y:S01]  /*0320*/  LOP3.LUT R2, R7, 0x800fffff, RZ, 0xc0, !PT ;  /* 0x800fffff07027812 */ /* 0x000fe200078ec0ff */
[----:B------:R-:W-:Y:S01]  /*0330*/  BSSY.RECONVERGENT B1, `(.L_x_5) ;  /* 0x0000055000017945 */ /* 0x000fe20003800200 */
[C---:B------:R-:W-:Y:S02]  /*0340*/  FSETP.GEU.AND P2, PT, |R9|.reuse, 1.469367938527859385e-39, PT ;  /* 0x001000000900780b */ /* 0x040fe40003f4e200 */
[----:B------:R-:W-:Y:S01]  /*0350*/  LOP3.LUT R3, R2, 0x3ff00000, RZ, 0xfc, !PT ;  /* 0x3ff0000002037812 */ /* 0x000fe200078efcff */
[----:B------:R-:W-:Y:S01]  /*0360*/  IMAD.MOV.U32 R2, RZ, RZ, R6 ;  /* 0x000000ffff027224 */ /* 0x000fe200078e0006 */
[----:B------:R-:W-:Y:S02]  /*0370*/  LOP3.LUT R12, R9, 0x7ff00000, RZ, 0xc0, !PT ;  /* 0x7ff00000090c7812 */ /* 0x000fe400078ec0ff */
[----:B------:R-:W-:-:S03]  /*0380*/  LOP3.LUT R15, R7, 0x7ff00000, RZ, 0xc0, !PT ;  /* 0x7ff00000070f7812 */ /* 0x000fc600078ec0ff */
[----:B------:R-:W-:Y:S01]  /*0390*/  @!P0 DMUL R2, R6, 8.98846567431157953865e+307 ;  /* 0x7fe0000006028828 */ /* 0x000fe20000000000 */
[----:B------:R-:W-:-:S03]  /*03a0*/  ISETP.GE.U32.AND P1, PT, R12, R15, PT ;  /* 0x0000000f0c00720c */ /* 0x000fc60003f26070 */
[----:B------:R-:W-:Y:S01]  /*03b0*/  @!P2 LOP3.LUT R13, R7, 0x7ff00000, RZ, 0xc0, !PT ;  /* 0x7ff00000070da812 */ /* 0x000fe200078ec0ff */
[----:B------:R-:W-:Y:S01]  /*03c0*/  @!P2 IMAD.MOV.U32 R18, RZ, RZ, RZ ;  /* 0x000000ffff12a224 */ /* 0x000fe200078e00ff */
[----:B------:R-:W0:Y:S02]  /*03d0*/  MUFU.RCP64H R17, R3 ;  /* 0x0000000300117308 */ /* 0x000e240000001800 */
[----:B------:R-:W-:Y:S01]  /*03e0*/  @!P2 ISETP.GE.U32.AND P3, PT, R12, R13, PT ;  /* 0x0000000d0c00a20c */ /* 0x000fe20003f66070 */
[----:B------:R-:W-:-:S05]  /*03f0*/  IMAD.MOV.U32 R13, RZ, RZ, 0x1ca00000 ;  /* 0x1ca00000ff0d7424 */ /* 0x000fca00078e00ff */
[----:B------:R-:W-:-:S04]  /*0400*/  @!P2 SEL R19, R13, 0x63400000, !P3 ;  /* 0x634000000d13a807 */ /* 0x000fc80005800000 */
[----:B------:R-:W-:-:S04]  /*0410*/  @!P2 LOP3.LUT R19, R19, 0x80000000, R9, 0xf8, !PT ;  /* 0x800000001313a812 */ /* 0x000fc800078ef809 */
[----:B------:R-:W-:Y:S01]  /*0420*/  @!P2 LOP3.LUT R19, R19, 0x100000, RZ, 0xfc, !PT ;  /* 0x001000001313a812 */ /* 0x000fe200078efcff */
[----:B0-----:R-:W-:-:S08]  /*0430*/  DFMA R10, R16, -R2, 1 ;  /* 0x3ff00000100a742b */ /* 0x001fd00000000802 */
[----:B------:R-:W-:-:S08]  /*0440*/  DFMA R10, R10, R10, R10 ;  /* 0x0000000a0a0a722b */ /* 0x000fd0000000000a */
[----:B------:R-:W-:Y:S01]  /*0450*/  DFMA R16, R16, R10, R16 ;  /* 0x0000000a1010722b */ /* 0x000fe20000000010 */
[----:B------:R-:W-:Y:S01]  /*0460*/  SEL R11, R13, 0x63400000, !P1 ;  /* 0x634000000d0b7807 */ /* 0x000fe20004800000 */
[----:B------:R-:W-:-:S03]  /*0470*/  IMAD.MOV.U32 R10, RZ, RZ, R8 ;  /* 0x000000ffff0a7224 */ /* 0x000fc600078e0008 */
[----:B------:R-:W-:-:S03]  /*0480*/  LOP3.LUT R11, R11, 0x800fffff, R9, 0xf8, !PT ;  /* 0x800fffff0b0b7812 */ /* 0x000fc600078ef809 */
[----:B------:R-:W-:-:S03]  /*0490*/  DFMA R20, R16, -R2, 1 ;  /* 0x3ff000001014742b */ /* 0x000fc60000000802 */
[----:B------:R-:W-:-:S05]  /*04a0*/  @!P2 DFMA R10, R10, 2, -R18 ;  /* 0x400000000a0aa82b */ /* 0x000fca0000000812 */
[----:B------:R-:W-:Y:S01]  /*04b0*/  DFMA R16, R16, R20, R16 ;  /* 0x000000141010722b */ /* 0x000fe20000000010 */
[----:B------:R-:W-:Y:S02]  /*04c0*/  IMAD.MOV.U32 R21, RZ, RZ, R12 ;  /* 0x000000ffff157224 */ /* 0x000fe400078e000c */
[----:B------:R-:W-:Y:S01]  /*04d0*/  IMAD.MOV.U32 R20, RZ, RZ, R15 ;  /* 0x000000ffff147224 */ /* 0x000fe200078e000f */
[----:B------:R-:W-:Y:S02]  /*04e0*/  @!P0 LOP3.LUT R20, R3, 0x7ff00000, RZ, 0xc0, !PT ;  /* 0x7ff0000003148812 */ /* 0x000fe400078ec0ff */
[----:B------:R-:W-:Y:S02]  /*04f0*/  @!P2 LOP3.LUT R21, R11, 0x7ff00000, RZ, 0xc0, !PT ;  /* 0x7ff000000b15a812 */ /* 0x000fe400078ec0ff */
[----:B------:R-:W-:Y:S01]  /*0500*/  DMUL R18, R16, R10 ;  /* 0x0000000a10127228 */ /* 0x000fe20000000000 */
[----:B------:R-:W-:Y:S02]  /*0510*/  VIADD R23, R20, 0xffffffff ;  /* 0xffffffff14177836 */ /* 0x000fe40000000000 */
[----:B------:R-:W-:-:S05]  /*0520*/  VIADD R22, R21, 0xffffffff ;  /* 0xffffffff15167836 */ /* 0x000fca0000000000 */
[----:B------:R-:W-:Y:S01]  /*0530*/  DFMA R14, R18, -R2, R10 ;  /* 0x80000002120e722b */ /* 0x000fe2000000000a */
[----:B------:R-:W-:-:S04]  /*0540*/  ISETP.GT.U32.AND P0, PT, R22, 0x7feffffe, PT ;  /* 0x7feffffe1600780c */ /* 0x000fc80003f04070 */
[----:B------:R-:W-:-:S03]  /*0550*/  ISETP.GT.U32.OR P0, PT, R23, 0x7feffffe, P0 ;  /* 0x7feffffe1700780c */ /* 0x000fc60000704470 */
[----:B------:R-:W-:-:S10]  /*0560*/  DFMA R14, R16, R14, R18 ;  /* 0x0000000e100e722b */ /* 0x000fd40000000012 */
[----:B------:R-:W-:Y:S05]  /*0570*/  @P0 BRA `(.L_x_6) ;  /* 0x00000000006c0947 */ /* 0x000fea0003800000 */
[----:B------:R-:W-:-:S04]  /*0580*/  LOP3.LUT R9, R7, 0x7ff00000, RZ, 0xc0, !PT ;  /* 0x7ff0000007097812 */ /* 0x000fc800078ec0ff */
[CC--:B------:R-:W-:Y:S02]  /*0590*/  VIADDMNMX R8, R12.reuse, -R9.reuse, 0xb9600000, !PT ;  /* 0xb96000000c087446 */ /* 0x0c0fe40007800909 */
[----:B------:R-:W-:Y:S02]  /*05a0*/  ISETP.GE.U32.AND P0, PT, R12, R9, PT ;  /* 0x000000090c00720c */ /* 0x000fe40003f06070 */
[----:B------:R-:W-:Y:S02]  /*05b0*/  VIMNMX R8, PT, PT, R8, 0x46a00000, PT ;  /* 0x46a0000008087848 */ /* 0x000fe40003fe0100 */
[----:B------:R-:W-:-:S05]  /*05c0*/  SEL R13, R13, 0x63400000, !P0 ;  /* 0x634000000d0d7807 */ /* 0x000fca0004000000 */
[----:B------:R-:W-:Y:S02]  /*05d0*/  IMAD.IADD R16, R8, 0x1, -R13 ;  /* 0x0000000108107824 */ /* 0x000fe400078e0a0d */
[----:B------:R-:W-:Y:S02]  /*05e0*/  IMAD.MOV.U32 R8, RZ, RZ, RZ ;  /* 0x000000ffff087224 */ /* 0x000fe400078e00ff */
[----:B------:R-:W-:-:S06]  /*05f0*/  VIADD R9, R16, 0x7fe00000 ;  /* 0x7fe0000010097836 */ /* 0x000fcc0000000000 */
[----:B------:R-:W-:-:S10]  /*0600*/  DMUL R12, R14, R8 ;  /* 0x000000080e0c7228 */ /* 0x000fd40000000000 */
[----:B------:R-:W-:-:S13]  /*0610*/  FSETP.GTU.AND P0, PT, |R13|, 1.469367938527859385e-39, PT ;  /* 0x001000000d00780b */ /* 0x000fda0003f0c200 */
[----:B------:R-:W-:Y:S05]  /*0620*/  @P0 BRA `(.L_x_7) ;  /* 0x0000000000940947 */ /* 0x000fea0003800000 */
[----:B------:R-:W-:Y:S01]  /*0630*/  DFMA R2, R14, -R2, R10 ;  /* 0x800000020e02722b */ /* 0x000fe2000000000a */
[----:B------:R-:W-:-:S09]  /*0640*/  IMAD.MOV.U32 R8, RZ, RZ, RZ ;  /* 0x000000ffff087224 */ /* 0x000fd200078e00ff */
[C---:B------:R-:W-:Y:S02]  /*0650*/  FSETP.NEU.AND P0, PT, R3.reuse, RZ, PT ;  /* 0x000000ff0300720b */ /* 0x040fe40003f0d000 */
[----:B------:R-:W-:-:S04]  /*0660*/  LOP3.LUT R7, R3, 0x80000000, R7, 0x48, !PT ;  /* 0x8000000003077812 */ /* 0x000fc800078e4807 */
[----:B------:R-:W-:-:S07]  /*0670*/  LOP3.LUT R9, R7, R9, RZ, 0xfc, !PT ;  /* 0x0000000907097212 */ /* 0x000fce00078efcff */
[----:B------:R-:W-:Y:S05]  /*0680*/  @!P0 BRA `(.L_x_7) ;  /* 0x00000000007c8947 */ /* 0x000fea0003800000 */
[----:B------:R-:W-:Y:S01]  /*0690*/  IMAD.MOV R3, RZ, RZ, -R16 ;  /* 0x000000ffff037224 */ /* 0x000fe200078e0a10 */
[----:B------:R-:W-:Y:S01]  /*06a0*/  DMUL.RP R8, R14, R8 ;  /* 0x000000080e087228 */ /* 0x000fe20000008000 */
[----:B------:R-:W-:-:S06]  /*06b0*/  IMAD.MOV.U32 R2, RZ, RZ, RZ ;  /* 0x000000ffff027224 */ /* 0x000fcc00078e00ff */
[----:B------:R-:W-:-:S03]  /*06c0*/  DFMA R2, R12, -R2, R14 ;  /* 0x800000020c02722b */ /* 0x000fc6000000000e */
[----:B------:R-:W-:-:S03]  /*06d0*/  LOP3.LUT R7, R9, R7, RZ, 0x3c, !PT ;  /* 0x0000000709077212 */ /* 0x000fc600078e3cff */
[----:B------:R-:W-:-:S04]  /*06e0*/  IADD3 R2, PT, PT, -R16, -0x43300000, RZ ;  /* 0xbcd0000010027810 */ /* 0x000fc80007ffe1ff */
[----:B------:R-:W-:-:S04]  /*06f0*/  FSETP.NEU.AND P0, PT, |R3|, R2, PT ;  /* 0x000000020300720b */ /* 0x000fc80003f0d200 */
[----:B------:R-:W-:Y:S02]  /*0700*/  FSEL R12, R8, R12, !P0 ;  /* 0x0000000c080c7208 */ /* 0x000fe40004000000 */
[----:B------:R-:W-:Y:S01]  /*0710*/  FSEL R13, R7, R13, !P0 ;  /* 0x0000000d070d7208 */ /* 0x000fe20004000000 */
[----:B------:R-:W-:Y:S06]  /*0720*/  BRA `(.L_x_7) ;  /* 0x0000000000547947 */ /* 0x000fec0003800000 */
.L_x_6:
[----:B------:R-:W-:-:S14]  /*0730*/  DSETP.NAN.AND P0, PT, R8, R8, PT ;  /* 0x000000080800722a */ /* 0x000fdc0003f08000 */
[----:B------:R-:W-:Y:S05]  /*0740*/  @P0 BRA `(.L_x_8) ;  /* 0x0000000000440947 */ /* 0x000fea0003800000 */
[----:B------:R-:W-:-:S14]  /*0750*/  DSETP.NAN.AND P0, PT, R6, R6, PT ;  /* 0x000000060600722a */ /* 0x000fdc0003f08000 */
[----:B------:R-:W-:Y:S05]  /*0760*/  @P0 BRA `(.L_x_9) ;  /* 0x0000000000300947 */ /* 0x000fea0003800000 */
[----:B------:R-:W-:Y:S01]  /*0770*/  ISETP.NE.AND P0, PT, R21, R20, PT ;  /* 0x000000141500720c */ /* 0x000fe20003f05270 */
[----:B------:R-:W-:Y:S02]  /*0780*/  IMAD.MOV.U32 R12, RZ, RZ, 0x0 ;  /* 0x00000000ff0c7424 */ /* 0x000fe400078e00ff */
[----:B------:R-:W-:-:S10]  /*0790*/  IMAD.MOV.U32 R13, RZ, RZ, -0x80000 ;  /* 0xfff80000ff0d7424 */ /* 0x000fd400078e00ff */
[----:B------:R-:W-:Y:S05]  /*07a0*/  @!P0 BRA `(.L_x_7) ;  /* 0x0000000000348947 */ /* 0x000fea0003800000 */
[----:B------:R-:W-:Y:S02]  /*07b0*/  ISETP.NE.AND P0, PT, R21, 0x7ff00000, PT ;  /* 0x7ff000001500780c */ /* 0x000fe40003f05270 */
[----:B------:R-:W-:Y:S02]  /*07c0*/  LOP3.LUT R13, R9, 0x80000000, R7, 0x48, !PT ;  /* 0x80000000090d7812 */ /* 0x000fe400078e4807 */
[----:B------:R-:W-:-:S13]  /*07d0*/  ISETP.EQ.OR P0, PT, R20, RZ, !P0 ;  /* 0x000000ff1400720c */ /* 0x000fda0004702670 */
[----:B------:R-:W-:Y:S01]  /*07e0*/  @P0 LOP3.LUT R2, R13, 0x7ff00000, RZ, 0xfc, !PT ;  /* 0x7ff000000d020812 */ /* 0x000fe200078efcff */
[----:B------:R-:W-:Y:S02]  /*07f0*/  @!P0 IMAD.MOV.U32 R12, RZ, RZ, RZ ;  /* 0x000000ffff0c8224 */ /* 0x000fe400078e00ff */
[----:B------:R-:W-:Y:S02]  /*0800*/  @P0 IMAD.MOV.U32 R12, RZ, RZ, RZ ;  /* 0x000000ffff0c0224 */ /* 0x000fe400078e00ff */
[----:B------:R-:W-:Y:S01]  /*0810*/  @P0 IMAD.MOV.U32 R13, RZ, RZ, R2 ;  /* 0x000000ffff0d0224 */ /* 0x000fe200078e0002 */
[----:B------:R-:W-:Y:S06]  /*0820*/  BRA `(.L_x_7) ;  /* 0x0000000000147947 */ /* 0x000fec0003800000 */
.L_x_9:
[----:B------:R-:W-:Y:S01]  /*0830*/  LOP3.LUT R13, R7, 0x80000, RZ, 0xfc, !PT ;  /* 0x00080000070d7812 */ /* 0x000fe200078efcff */
[----:B------:R-:W-:Y:S01]  /*0840*/  IMAD.MOV.U32 R12, RZ, RZ, R6 ;  /* 0x000000ffff0c7224 */ /* 0x000fe200078e0006 */
[----:B------:R-:W-:Y:S06]  /*0850*/  BRA `(.L_x_7) ;  /* 0x0000000000087947 */ /* 0x000fec0003800000 */
.L_x_8:
[----:B------:R-:W-:Y:S01]  /*0860*/  LOP3.LUT R13, R9, 0x80000, RZ, 0xfc, !PT ;  /* 0x00080000090d7812 */ /* 0x000fe200078efcff */
[----:B------:R-:W-:-:S07]  /*0870*/  IMAD.MOV.U32 R12, RZ, RZ, R8 ;  /* 0x000000ffff0c7224 */ /* 0x000fce00078e0008 */
.L_x_7:
[----:B------:R-:W-:Y:S05]  /*0880*/  BSYNC.RECONVERGENT B1 ;  /* 0x0000000000017941 */ /* 0x000fea0003800200 */
.L_x_5:
[----:B------:R-:W-:Y:S02]  /*0890*/  IMAD.MOV.U32 R2, RZ, RZ, R0 ;  /* 0x000000ffff027224 */ /* 0x000fe400078e0000 */
[----:B------:R-:W-:-:S04]  /*08a0*/  IMAD.MOV.U32 R3, RZ, RZ, 0x0 ;  /* 0x00000000ff037424 */ /* 0x000fc800078e00ff */
[----:B------:R-:W-:Y:S05]  /*08b0*/  RET.REL.NODEC R2 `(_Z10DivideNormPdPfi) ;  /* 0xfffffff402d07950 */ /* 0x000fea0003c3ffff */
        .weak           $__internal_1_$__cuda_sm20_sqrt_rn_f32_slowpath
        .type           $__internal_1_$__cuda_sm20_sqrt_rn_f32_slowpath,@function
        .size           $__internal_1_$__cuda_sm20_sqrt_rn_f32_slowpath,(.L_x_39 - $__internal_1_$__cuda_sm20_sqrt_rn_f32_slowpath)
$__internal_1_$__cuda_sm20_sqrt_rn_f32_slowpath:
[----:B------:R-:W-:-:S13]  /*08c0*/  LOP3.LUT P0, RZ, R0, 0x7fffffff, RZ, 0xc0, !PT ;  /* 0x7fffffff00ff7812 */ /* 0x000fda000780c0ff */
[----:B------:R-:W-:Y:S01]  /*08d0*/  @!P0 IMAD.MOV.U32 R2, RZ, RZ, R0 ;  /* 0x000000ffff028224 */ /* 0x000fe200078e0000 */
[----:B------:R-:W-:Y:S06]  /*08e0*/  @!P0 BRA `(.L_x_10) ;  /* 0x0000000000448947 */ /* 0x000fec0003800000 */
[----:B------:R-:W-:-:S13]  /*08f0*/  FSETP.GEU.FTZ.AND P0, PT, R0, RZ, PT ;  /* 0x000000ff0000720b */ /* 0x000fda0003f1e000 */
[----:B------:R-:W-:Y:S01]  /*0900*/  @!P0 IMAD.MOV.U32 R2, RZ, RZ, 0x7fffffff ;  /* 0x7fffffffff028424 */ /* 0x000fe200078e00ff */
[----:B------:R-:W-:Y:S06]  /*0910*/  @!P0 BRA `(.L_x_10) ;  /* 0x0000000000388947 */ /* 0x000fec0003800000 */
[----:B------:R-:W-:-:S13]  /*0920*/  FSETP.GTU.FTZ.AND P0, PT, |R0|, +INF , PT ;  /* 0x7f8000000000780b */ /* 0x000fda0003f1c200 */
[----:B------:R-:W-:Y:S01]  /*0930*/  @P0 FADD.FTZ R2, R0, 1 ;  /* 0x3f80000000020421 */ /* 0x000fe20000010000 */
[----:B------:R-:W-:Y:S06]  /*0940*/  @P0 BRA `(.L_x_10) ;  /* 0x00000000002c0947 */ /* 0x000fec0003800000 */
[----:B------:R-:W-:-:S13]  /*0950*/  FSETP.NEU.FTZ.AND P0, PT, |R0|, +INF , PT ;  /* 0x7f8000000000780b */ /* 0x000fda0003f1d200 */
[----:B------:R-:W-:Y:S01]  /*0960*/  @!P0 IMAD.MOV.U32 R2, RZ, RZ, R0 ;  /* 0x000000ffff028224 */ /* 0x000fe200078e0000 */
[----:B------:R-:W-:Y:S06]  /*0970*/  @!P0 BRA `(.L_x_10) ;  /* 0x0000000000208947 */ /* 0x000fec0003800000 */
[----:B------:R-:W-:-:S04]  /*0980*/  FFMA R0, R0, 1.84467440737095516160e+19, RZ ;  /* 0x5f80000000007823 */ /* 0x000fc800000000ff */
[----:B------:R-:W0:Y:S02]  /*0990*/  MUFU.RSQ R3, R0 ;  /* 0x0000000000037308 */ /* 0x000e240000001400 */
[----:B0-----:R-:W-:Y:S01]  /*09a0*/  FMUL.FTZ R7, R0, R3 ;  /* 0x0000000300077220 */ /* 0x001fe20000410000 */
[----:B------:R-:W-:-:S03]  /*09b0*/  FMUL.FTZ R3, R3, 0.5 ;  /* 0x3f00000003037820 */ /* 0x000fc60000410000 */
[----:B------:R-:W-:-:S04]  /*09c0*/  FADD.FTZ R2, -R7, -RZ ;  /* 0x800000ff07027221 */ /* 0x000fc80000010100 */
[----:B------:R-:W-:-:S04]  /*09d0*/  FFMA R2, R7, R2, R0 ;  /* 0x0000000207027223 */ /* 0x000fc80000000000 */
[----:B------:R-:W-:-:S04]  /*09e0*/  FFMA R2, R2, R3, R7 ;  /* 0x0000000302027223 */ /* 0x000fc80000000007 */
[----:B------:R-:W-:-:S07]  /*09f0*/  FMUL.FTZ R2, R2, 2.3283064365386962891e-10 ;  /* 0x2f80000002027820 */ /* 0x000fce0000410000 */
.L_x_10:
[----:B------:R-:W-:Y:S02]  /*0a00*/  IMAD.MOV.U32 R6, RZ, RZ, R2 ;  /* 0x000000ffff067224 */ /* 0x000fe400078e0002 */
[----:B------:R-:W-:Y:S02]  /*0a10*/  IMAD.MOV.U32 R2, RZ, RZ, R10 ;  /* 0x000000ffff027224 */ /* 0x000fe400078e000a */
[----:B------:R-:W-:-:S04]  /*0a20*/  IMAD.MOV.U32 R3, RZ, RZ, 0x0 ;  /* 0x00000000ff037424 */ /* 0x000fc800078e00ff */
[----:B------:R-:W-:Y:S05]  /*0a30*/  RET.REL.NODEC R2 `(_Z10DivideNormPdPfi) ;  /* 0xfffffff402707950 */ /* 0x000fea0003c3ffff */
.L_x_11:
        /* <DEDUP_REMOVED lines=12> */
.L_x_39:


//--------------------- .text._Z13TMatrixVecMulPdS_S_S_S_iiPf --------------------------
	.section	.text._Z13TMatrixVecMulPdS_S_S_S_iiPf,"ax",@progbits
	.align	128
        .global         _Z13TMatrixVecMulPdS_S_S_S_iiPf
        .type           _Z13TMatrixVecMulPdS_S_S_S_iiPf,@function
        .size           _Z13TMatrixVecMulPdS_S_S_S_iiPf,(.L_x_43 - _Z13TMatrixVecMulPdS_S_S_S_iiPf)
        .other          _Z13TMatrixVecMulPdS_S_S_S_iiPf,@"STO_CUDA_ENTRY STV_DEFAULT"
_Z13TMatrixVecMulPdS_S_S_S_iiPf:
.text._Z13TMatrixVecMulPdS_S_S_S_iiPf:
[----:B------:R-:W-:Y:S01]  /*0000*/  LDC R1, c[0x0][0x37c] ;  /* 0x0000df00ff017b82 */ /* 0x000fe20000000800 */
[----:B------:R-:W0:Y:S07]  /*0010*/  S2R R2, SR_TID.X ;  /* 0x0000000000027919 */ /* 0x000e2e0000002100 */
[----:B------:R-:W0:Y:S08]  /*0020*/  S2UR UR4, SR_CTAID.X ;  /* 0x00000000000479c3 */ /* 0x000e300000002500 */
[----:B------:R-:W0:Y:S08]  /*0030*/  LDC R3, c[0x0][0x360] ;  /* 0x0000d800ff037b82 */ /* 0x000e300000000800 */
[----:B------:R-:W1:Y:S01]  /*0040*/  LDC R0, c[0x0][0x3ac] ;  /* 0x0000eb00ff007b82 */ /* 0x000e620000000800 */
[----:B0-----:R-:W-:-:S05]  /*0050*/  IMAD R3, R3, UR4, R2 ;  /* 0x0000000403037c24 */ /* 0x001fca000f8e0202 */
[----:B-1----:R-:W-:-:S13]  /*0060*/  ISETP.GE.AND P0, PT, R3, R0, PT ;  /* 0x000000000300720c */ /* 0x002fda0003f06270 */
[----:B------:R-:W-:Y:S05]  /*0070*/  @P0 EXIT ;  /* 0x000000000000094d */ /* 0x000fea0003800000 */
[----:B------:R-:W0:Y:S01]  /*0080*/  LDC R2, c[0x0][0x3a8] ;  /* 0x0000ea00ff027b82 */ /* 0x000e220000000800 */
[----:B------:R-:W1:Y:S01]  /*0090*/  LDCU.64 UR8, c[0x0][0x358] ;  /* 0x00006b00ff0877ac */ /* 0x000e620008000a00 */
[----:B------:R-:W-:Y:S02]  /*00a0*/  CS2R R26, SRZ ;  /* 0x00000000001a7805 */ /* 0x000fe4000001ff00 */
[----:B0-----:R-:W-:-:S13]  /*00b0*/  ISETP.GE.AND P0, PT, R2, 0x1, PT ;  /* 0x000000010200780c */ /* 0x001fda0003f06270 */
[----:B-1----:R-:W-:Y:S05]  /*00c0*/  @!P0 BRA `(.L_x_12) ;  /* 0x0000000800588947 */ /* 0x002fea0003800000 */
[C---:B------:R-:W-:Y:S01]  /*00d0*/  ISETP.GE.U32.AND P1, PT, R2.reuse, 0x8, PT ;  /* 0x000000080200780c */ /* 0x040fe20003f26070 */
[----:B------:R-:W-:Y:S01]  /*00e0*/  HFMA2 R5, -RZ, RZ, 0, 0 ;  /* 0x00000000ff057431 */ /* 0x000fe200000001ff */
[----:B------:R-:W-:Y:S02]  /*00f0*/  LOP3.LUT R4, R2, 0x7, RZ, 0xc0, !PT ;  /* 0x0000000702047812 */ /* 0x000fe400078ec0ff */
[----:B------:R-:W-:Y:S02]  /*0100*/  CS2R R26, SRZ ;  /* 0x00000000001a7805 */ /* 0x000fe4000001ff00 */
[----:B------:R-:W-:-:S07]  /*0110*/  ISETP.NE.AND P0, PT, R4, RZ, PT ;  /* 0x000000ff0400720c */ /* 0x000fce0003f05270 */
[----:B------:R-:W-:Y:S06]  /*0120*/  @!P1 BRA `(.L_x_13) ;  /* 0x0000000400249947 */ /* 0x000fec0003800000 */
[----:B------:R-:W0:Y:S01]  /*0130*/  LDCU.64 UR6, c[0x0][0x3a0] ;  /* 0x00007400ff0677ac */ /* 0x000e220008000a00 */
[----:B------:R-:W-:Y:S02]  /*0140*/  LOP3.LUT R5, R2, 0x7ffffff8, RZ, 0xc0, !PT ;  /* 0x7ffffff802057812 */ /* 0x000fe400078ec0ff */
[----:B------:R-:W-:Y:S02]  /*0150*/  CS2R R26, SRZ ;  /* 0x00000000001a7805 */ /* 0x000fe4000001ff00 */
[----:B------:R-:W-:Y:S01]  /*0160*/  MOV R25, R3 ;  /* 0x0000000300197202 */ /* 0x000fe20000000f00 */
[----:B------:R-:W1:Y:S01]  /*0170*/  LDCU.64 UR4, c[0x0][0x390] ;  /* 0x00007200ff0477ac */ /* 0x000e620008000a00 */
[----:B------:R-:W-:Y:S01]  /*0180*/  IADD3 R24, PT, PT, -R5, RZ, RZ ;  /* 0x000000ff05187210 */ /* 0x000fe20007ffe1ff */
[----:B0-----:R-:W-:Y:S02]  /*0190*/  UIADD3 UR6, UP0, UPT, UR6, 0x20, URZ ;  /* 0x0000002006067890 */ /* 0x001fe4000ff1e0ff */
[----:B-1----:R-:W-:-:S02]  /*01a0*/  UIADD3 UR4, UP1, UPT, UR4, 0x20, URZ ;  /* 0x0000002004047890 */ /* 0x002fc4000ff3e0ff */
[----:B------:R-:W-:Y:S02]  /*01b0*/  UIADD3.X UR7, UPT, UPT, URZ, UR7, URZ, UP0, !UPT ;  /* 0x00000007ff077290 */ /* 0x000fe400087fe4ff */
[----:B------:R-:W-:Y:S01]  /*01c0*/  MOV R6, UR6 ;  /* 0x0000000600067c02 */ /* 0x000fe20008000f00 */
[----:B------:R-:W-:Y:S01]  /*01d0*/  UIADD3.X UR5, UPT, UPT, URZ, UR5, URZ, UP1, !UPT ;  /* 0x00000005ff057290 */ /* 0x000fe20008ffe4ff */
[----:B------:R-:W-:Y:S02]  /*01e0*/  IMAD.U32 R16, RZ, RZ, UR4 ;  /* 0x00000004ff107e24 */ /* 0x000fe4000f8e00ff */
[----:B------:R-:W-:-:S03]  /*01f0*/  MOV R7, UR7 ;  /* 0x0000000700077c02 */ /* 0x000fc60008000f00 */
[----:B------:R-:W-:-:S07]  /*0200*/  MOV R17, UR5 ;  /* 0x0000000500117c02 */ /* 0x000fce0008000f00 */
.L_x_14:
[----:B------:R-:W0:Y:S01]  /*0210*/  LDC.64 R20, c[0x0][0x380] ;  /* 0x0000e000ff147b82 */ /* 0x000e220000000a00 */
[----:B------:R-:W2:Y:S01]  /*0220*/  LDG.E.64 R12, desc[UR8][R6.64+-0x20] ;  /* 0xffffe008060c7981 */ /* 0x000ea2000c1e1b00 */
[----:B------:R-:W-:Y:S01]  /*0230*/  IMAD.MOV.U32 R8, RZ, RZ, R16 ;  /* 0x000000ffff087224 */ /* 0x000fe200078e0010 */
[----:B------:R-:W-:Y:S02]  /*0240*/  MOV R9, R17 ;  /* 0x0000001100097202 */ /* 0x000fe40000000f00 */
[----:B------:R-:W3:Y:S04]  /*0250*/  LDG.E.64 R10, desc[UR8][R6.64+-0x18] ;  /* 0xffffe808060a7981 */ /* 0x000ee8000c1e1b00 */
[----:B------:R-:W4:Y:S01]  /*0260*/  LDG.E.64 R18, desc[UR8][R8.64+-0x20] ;  /* 0xffffe00808127981 */ /* 0x000f22000c1e1b00 */
[----:B0-----:R-:W-:-:S05]  /*0270*/  IMAD.WIDE R20, R25, 0x8, R20 ;  /* 0x0000000819147825 */ /* 0x001fca00078e0214 */
[----:B------:R-:W2:Y:S01]  /*0280*/  LDG.E.64 R14, desc[UR8][R20.64] ;  /* 0x00000008140e7981 */ /* 0x000ea2000c1e1b00 */
[----:B------:R-:W-:-:S05]  /*0290*/  IMAD.WIDE R28, R0, 0x8, R20 ;  /* 0x00000008001c7825 */ /* 0x000fca00078e0214 */
[----:B------:R-:W3:Y:S01]  /*02a0*/  LDG.E.64 R16, desc[UR8][R28.64] ;  /* 0x000000081c107981 */ /* 0x000ee2000c1e1b00 */
[----:B------:R-:W-:-:S05]  /*02b0*/  IMAD.WIDE R22, R0, 0x8, R28 ;  /* 0x0000000800167825 */ /* 0x000fca00078e021c */
[----:B------:R-:W5:Y:S01]  /*02c0*/  LDG.E.64 R20, desc[UR8][R22.64] ;  /* 0x0000000816147981 */ /* 0x000f62000c1e1b00 */
[----:B--2---:R-:W-:-:S03]  /*02d0*/  DADD R12, R14, -R12 ;  /* 0x000000000e0c7229 */ /* 0x004fc6000000080c */
[----:B------:R-:W2:Y:S05]  /*02e0*/  LDG.E.64 R14, desc[UR8][R8.64+-0x18] ;  /* 0xffffe808080e7981 */ /* 0x000eaa000c1e1b00 */
[----:B----4-:R-:W-:Y:S02]  /*02f0*/  DFMA R18, R12, R18, R26 ;  /* 0x000000120c12722b */ /* 0x010fe4000000001a */
[----:B------:R-:W5:Y:S01]  /*0300*/  LDG.E.64 R12, desc[UR8][R6.64+-0x10] ;  /* 0xfffff008060c7981 */ /* 0x000f62000c1e1b00 */
[----:B---3--:R-:W-:-:S03]  /*0310*/  DADD R10, R16, -R10 ;  /* 0x00000000100a7229 */ /* 0x008fc6000000080a */
[----:B------:R-:W3:Y:S01]  /*0320*/  LDG.E.64 R16, desc[UR8][R8.64+-0x10] ;  /* 0xfffff00808107981 */ /* 0x000ee2000c1e1b00 */
[----:B------:R-:W-:-:S04]  /*0330*/  IMAD.WIDE R26, R0, 0x8, R22 ;  /* 0x00000008001a7825 */ /* 0x000fc800078e0216 */
[----:B------:R-:W-:Y:S01]  /*0340*/  IMAD.WIDE R28, R0, 0x8, R26 ;  /* 0x00000008001c7825 */ /* 0x000fe200078e021a */
[----:B--2---:R-:W-:Y:S01]  /*0350*/  DFMA R14, R10, R14, R18 ;  /* 0x0000000e0a0e722b */ /* 0x004fe20000000012 */
[----:B------:R-:W2:Y:S04]  /*0360*/  LDG.E.64 R10, desc[UR8][R6.64+-0x8] ;  /* 0xfffff808060a7981 */ /* 0x000ea8000c1e1b00 */
[----:B------:R-:W2:Y:S01]  /*0370*/  LDG.E.64 R18, desc[UR8][R26.64] ;  /* 0x000000081a127981 */ /* 0x000ea2000c1e1b00 */
[----:B-----5:R-:W-:-:S03]  /*0380*/  DADD R12, R20, -R12 ;  /* 0x00000000140c7229 */ /* 0x020fc6000000080c */
[----:B------:R-:W4:Y:S05]  /*0390*/  LDG.E.64 R20, desc[UR8][R8.64+-0x8] ;  /* 0xfffff80808147981 */ /* 0x000f2a000c1e1b00 */
[----:B---3--:R-:W-:Y:S02]  /*03a0*/  DFMA R16, R12, R16, R14 ;  /* 0x000000100c10722b */ /* 0x008fe4000000000e */
[----:B------:R-:W3:Y:S04]  /*03b0*/  LDG.E.64 R12, desc[UR8][R6.64] ;  /* 0x00000008060c7981 */ /* 0x000ee8000c1e1b00 */
[----:B------:R-:W3:Y:S01]  /*03c0*/  LDG.E.64 R14, desc[UR8][R28.64] ;  /* 0x000000081c0e7981 */ /* 0x000ee2000c1e1b00 */
[----:B------:R-:W-:Y:S01]  /*03d0*/  IMAD.WIDE R22, R0, 0x8, R28 ;  /* 0x0000000800167825 */ /* 0x000fe200078e021c */
[----:B--2---:R-:W-:-:S02]  /*03e0*/  DADD R10, R18, -R10 ;  /* 0x00000000120a7229 */ /* 0x004fc4000000080a */
[----:B------:R-:W2:Y:S06]  /*03f0*/  LDG.E.64 R18, desc[UR8][R8.64] ;  /* 0x0000000808127981 */ /* 0x000eac000c1e1b00 */
[----:B----4-:R-:W-:Y:S01]  /*0400*/  DFMA R20, R10, R20, R16 ;  /* 0x000000140a14722b */ /* 0x010fe20000000010 */
[----:B------:R-:W4:Y:S04]  /*0410*/  LDG.E.64 R16, desc[UR8][R6.64+0x8] ;  /* 0x0000080806107981 */ /* 0x000f28000c1e1b00 */
[----:B------:R-:W4:Y:S01]  /*0420*/  LDG.E.64 R10, desc[UR8][R22.64] ;  /* 0x00000008160a7981 */ /* 0x000f22000c1e1b00 */
[----:B---3--:R-:W-:-:S03]  /*0430*/  DADD R12, R14, -R12 ;  /* 0x000000000e0c7229 */ /* 0x008fc6000000080c */
[----:B------:R-:W3:Y:S01]  /*0440*/  LDG.E.64 R14, desc[UR8][R8.64+0x8] ;  /* 0x00000808080e7981 */ /* 0x000ee2000c1e1b00 */
[----:B------:R-:W-:-:S03]  /*0450*/  IMAD.WIDE R26, R0, 0x8, R22 ;  /* 0x00000008001a7825 */ /* 0x000fc600078e0216 */
[----:B------:R-:W5:Y:S01]  /*0460*/  LDG.E.64 R22, desc[UR8][R8.64+0x18] ;  /* 0x0000180808167981 */ /* 0x000f62000c1e1b00 */
[----:B--2---:R-:W-:-:S03]  /*0470*/  DFMA R18, R12, R18, R20 ;  /* 0x000000120c12722b */ /* 0x004fc60000000014 */
[----:B------:R-:W2:Y:S01]  /*0480*/  LDG.E.64 R12, desc[UR8][R26.64] ;  /* 0x000000081a0c7981 */ /* 0x000ea2000c1e1b00 */
[----:B------:R-:W-:-:S06]  /*0490*/  IMAD.WIDE R20, R0, 0x8, R26 ;  /* 0x0000000800147825 */ /* 0x000fcc00078e021a */
[----:B------:R-:W5:Y:S01]  /*04a0*/  LDG.E.64 R20, desc[UR8][R20.64] ;  /* 0x0000000814147981 */ /* 0x000f62000c1e1b00 */
[----:B----4-:R-:W-:-:S03]  /*04b0*/  DADD R16, R10, -R16 ;  /* 0x000000000a107229 */ /* 0x010fc60000000810 */
[----:B------:R-:W2:Y:S05]  /*04c0*/  LDG.E.64 R10, desc[UR8][R6.64+0x10] ;  /* 0x00001008060a7981 */ /* 0x000eaa000c1e1b00 */
[----:B---3--:R-:W-:Y:S02]  /*04d0*/  DFMA R14, R16, R14, R18 ;  /* 0x0000000e100e722b */ /* 0x008fe40000000012 */
[----:B------:R-:W3:Y:S04]  /*04e0*/  LDG.E.64 R16, desc[UR8][R8.64+0x10] ;  /* 0x0000100808107981 */ /* 0x000ee8000c1e1b00 */
[----:B------:R0:W5:Y:S01]  /*04f0*/  LDG.E.64 R18, desc[UR8][R6.64+0x18] ;  /* 0x0000180806127981 */ /* 0x000162000c1e1b00 */
[----:B------:R-:W-:-:S04]  /*0500*/  IADD3 R24, PT, PT, R24, 0x8, RZ ;  /* 0x0000000818187810 */ /* 0x000fc80007ffe0ff */
[----:B------:R-:W-:Y:S02]  /*0510*/  ISETP.NE.AND P1, PT, R24, RZ, PT ;  /* 0x000000ff1800720c */ /* 0x000fe40003f25270 */
[----:B0-----:R-:W-:Y:S02]  /*0520*/  IADD3 R6, P2, PT, R6, 0x40, RZ ;  /* 0x0000004006067810 */ /* 0x001fe40007f5e0ff */
[----:B------:R-:W-:Y:S02]  /*0530*/  LEA R25, R0, R25, 0x3 ;  /* 0x0000001900197211 */ /* 0x000fe400078e18ff */
[----:B------:R-:W-:Y:S01]  /*0540*/  IADD3.X R7, PT, PT, RZ, R7, RZ, P2, !PT ;  /* 0x00000007ff077210 */ /* 0x000fe200017fe4ff */
[----:B--2---:R-:W-:-:S08]  /*0550*/  DADD R10, R12, -R10 ;  /* 0x000000000c0a7229 */ /* 0x004fd0000000080a */
[----:B---3--:R-:W-:Y:S02]  /*0560*/  DFMA R10, R10, R16, R14 ;  /* 0x000000100a0a722b */ /* 0x008fe4000000000e */
[----:B-----5:R-:W-:Y:S01]  /*0570*/  DADD R18, R20, -R18 ;  /* 0x0000000014127229 */ /* 0x020fe20000000812 */
[----:B------:R-:W-:-:S05]  /*0580*/  IADD3 R16, P3, PT, R8, 0x40, RZ ;  /* 0x0000004008107810 */ /* 0x000fca0007f7e0ff */
[----:B------:R-:W-:Y:S02]  /*0590*/  IMAD.X R17, RZ, RZ, R9, P3 ;  /* 0x000000ffff117224 */ /* 0x000fe400018e0609 */
[----:B------:R-:W-:Y:S01]  /*05a0*/  DFMA R26, R18, R22, R10 ;  /* 0x00000016121a722b */ /* 0x000fe2000000000a */
[----:B------:R-:W-:Y:S10]  /*05b0*/  @P1 BRA `(.L_x_14) ;  /* 0xfffffffc00141947 */ /* 0x000ff4000383ffff */
.L_x_13:
[----:B------:R-:W-:Y:S05]  /*05c0*/  @!P0 BRA `(.L_x_12) ;  /* 0x0000000400188947 */ /* 0x000fea0003800000 */
[----:B------:R-:W-:Y:S02]  /*05d0*/  ISETP.GE.U32.AND P0, PT, R4, 0x4, PT ;  /* 0x000000040400780c */ /* 0x000fe40003f06070 */
[----:B------:R-:W-:-:S04]  /*05e0*/  LOP3.LUT R24, R2, 0x3, RZ, 0xc0, !PT ;  /* 0x0000000302187812 */ /* 0x000fc800078ec0ff */
[----:B------:R-:W-:-:S07]  /*05f0*/  ISETP.NE.AND P1, PT, R24, RZ, PT ;  /* 0x000000ff1800720c */ /* 0x000fce0003f25270 */
[----:B------:R-:W-:Y:S06]  /*0600*/  @!P0 BRA `(.L_x_15) ;  /* 0x00000000007c8947 */ /* 0x000fec0003800000 */
[----:B------:R-:W0:Y:S01]  /*0610*/  LDC.64 R16, c[0x0][0x380] ;  /* 0x0000e000ff107b82 */ /* 0x000e220000000a00 */
[----:B------:R-:W-:-:S07]  /*0620*/  IMAD R7, R5, R0, R3 ;  /* 0x0000000005077224 */ /* 0x000fce00078e0203 */
[----:B------:R-:W1:Y:S08]  /*0630*/  LDC.64 R18, c[0x0][0x3a0] ;  /* 0x0000e800ff127b82 */ /* 0x000e700000000a00 */
[----:B------:R-:W2:Y:S01]  /*0640*/  LDC.64 R10, c[0x0][0x390] ;  /* 0x0000e400ff0a7b82 */ /* 0x000ea20000000a00 */
[----:B0-----:R-:W-:-:S05]  /*0650*/  IMAD.WIDE R16, R7, 0x8, R16 ;  /* 0x0000000807107825 */ /* 0x001fca00078e0210 */
[----:B------:R-:W3:Y:S01]  /*0660*/  LDG.E.64 R6, desc[UR8][R16.64] ;  /* 0x0000000810067981 */ /* 0x000ee2000c1e1b00 */
[----:B-1----:R-:W-:-:S05]  /*0670*/  IMAD.WIDE.U32 R18, R5, 0x8, R18 ;  /* 0x0000000805127825 */ /* 0x002fca00078e0012 */
[----:B------:R-:W3:Y:S01]  /*0680*/  LDG.E.64 R8, desc[UR8][R18.64] ;  /* 0x0000000812087981 */ /* 0x000ee2000c1e1b00 */
[----:B--2---:R-:W-:-:S05]  /*0690*/  IMAD.WIDE.U32 R10, R5, 0x8, R10 ;  /* 0x00000008050a7825 */ /* 0x004fca00078e000a */
[----:B------:R-:W2:Y:S01]  /*06a0*/  LDG.E.64 R12, desc[UR8][R10.64] ;  /* 0x000000080a0c7981 */ /* 0x000ea2000c1e1b00 */
[----:B------:R-:W-:-:S03]  /*06b0*/  IMAD.WIDE R14, R0, 0x8, R16 ;  /* 0x00000008000e7825 */ /* 0x000fc600078e0210 */
[----:B------:R-:W4:Y:S01]  /*06c0*/  LDG.E.64 R28, desc[UR8][R10.64+0x18] ;  /* 0x000018080a1c7981 */ /* 0x000f22000c1e1b00 */
[----:B------:R-:W-:-:S05]  /*06d0*/  IMAD.WIDE R20, R0, 0x8, R14 ;  /* 0x0000000800147825 */ /* 0x000fca00078e020e */
[----:B------:R-:W5:Y:S01]  /*06e0*/  LDG.E.64 R16, desc[UR8][R20.64] ;  /* 0x0000000814107981 */ /* 0x000f62000c1e1b00 */
[----:B---3--:R-:W-:-:S03]  /*06f0*/  DADD R22, R6, -R8 ;  /* 0x0000000006167229 */ /* 0x008fc60000000808 */
[----:B------:R-:W3:Y:S04]  /*0700*/  LDG.E.64 R6, desc[UR8][R18.64+0x8] ;  /* 0x0000080812067981 */ /* 0x000ee8000c1e1b00 */
[----:B------:R-:W3:Y:S01]  /*0710*/  LDG.E.64 R8, desc[UR8][R14.64] ;  /* 0x000000080e087981 */ /* 0x000ee2000c1e1b00 */
[----:B--2---:R-:W-:-:S03]  /*0720*/  DFMA R26, R22, R12, R26 ;  /* 0x0000000c161a722b */ /* 0x004fc6000000001a */
[----:B------:R-:W5:Y:S01]  /*0730*/  LDG.E.64 R12, desc[UR8][R18.64+0x10] ;  /* 0x00001008120c7981 */ /* 0x000f62000c1e1b00 */
[----:B------:R-:W-:-:S03]  /*0740*/  IMAD.WIDE R22, R0, 0x8, R20 ;  /* 0x0000000800167825 */ /* 0x000fc600078e0214 */
[----:B------:R-:W2:Y:S04]  /*0750*/  LDG.E.64 R20, desc[UR8][R10.64+0x10] ;  /* 0x000010080a147981 */ /* 0x000ea8000c1e1b00 */
[----:B------:R-:W4:Y:S04]  /*0760*/  LDG.E.64 R14, desc[UR8][R10.64+0x8] ;  /* 0x000008080a0e7981 */ /* 0x000f28000c1e1b00 */
[----:B------:R-:W2:Y:S04]  /*0770*/  LDG.E.64 R18, desc[UR8][R18.64+0x18] ;  /* 0x0000180812127981 */ /* 0x000ea8000c1e1b00 */
[----:B------:R-:W2:Y:S01]  /*0780*/  LDG.E.64 R22, desc[UR8][R22.64] ;  /* 0x0000000816167981 */ /* 0x000ea2000c1e1b00 */
[----:B------:R-:W-:Y:S01]  /*0790*/  IADD3 R5, PT, PT, R5, 0x4, RZ ;  /* 0x0000000405057810 */ /* 0x000fe20007ffe0ff */
[----:B---3--:R-:W-:-:S02]  /*07a0*/  DADD R6, R8, -R6 ;  /* 0x0000000008067229 */ /* 0x008fc40000000806 */
[----:B-----5:R-:W-:-:S06]  /*07b0*/  DADD R12, R16, -R12 ;  /* 0x00000000100c7229 */ /* 0x020fcc000000080c */
[----:B----4-:R-:W-:-:S08]  /*07c0*/  DFMA R6, R6, R14, R26 ;  /* 0x0000000e0606722b */ /* 0x010fd0000000001a */
[----:B--2---:R-:W-:Y:S02]  /*07d0*/  DFMA R6, R12, R20, R6 ;  /* 0x000000140c06722b */ /* 0x004fe40000000006 */
[----:B------:R-:W-:-:S08]  /*07e0*/  DADD R26, R22, -R18 ;  /* 0x00000000161a7229 */ /* 0x000fd00000000812 */
[----:B------:R-:W-:-:S11]  /*07f0*/  DFMA R26, R26, R28, R6 ;  /* 0x0000001c1a1a722b */ /* 0x000fd60000000006 */
.L_x_15:
[----:B------:R-:W-:Y:S05]  /*0800*/  @!P1 BRA `(.L_x_12) ;  /* 0x0000000000889947 */ /* 0x000fea0003800000 */
[----:B------:R-:W-:Y:S02]  /*0810*/  ISETP.NE.AND P0, PT, R24, 0x1, PT ;  /* 0x000000011800780c */ /* 0x000fe40003f05270 */
[----:B------:R-:W-:-:S04]  /*0820*/  LOP3.LUT R2, R2, 0x1, RZ, 0xc0, !PT ;  /* 0x0000000102027812 */ /* 0x000fc800078ec0ff */
[----:B------:R-:W-:-:S07]  /*0830*/  ISETP.NE.U32.AND P1, PT, R2, 0x1, PT ;  /* 0x000000010200780c */ /* 0x000fce0003f25070 */
[----:B------:R-:W0:Y:S01]  /*0840*/  @P0 LDC.64 R6, c[0x0][0x380] ;  /* 0x0000e000ff060b82 */ /* 0x000e220000000a00 */
[----:B------:R-:W-:-:S07]  /*0850*/  @P0 IMAD R29, R5, R0, R3 ;  /* 0x00000000051d0224 */ /* 0x000fce00078e0203 */
[----:B------:R-:W1:Y:S08]  /*0860*/  @P0 LDC.64 R8, c[0x0][0x3a0] ;  /* 0x0000e800ff080b82 */ /* 0x000e700000000a00 */
[----:B------:R-:W2:Y:S08]  /*0870*/  @P0 LDC.64 R20, c[0x0][0x390] ;  /* 0x0000e400ff140b82 */ /* 0x000eb00000000a00 */
[----:B------:R-:W3:Y:S01]  /*0880*/  @!P1 LDC.64 R22, c[0x0][0x3a0] ;  /* 0x0000e800ff169b82 */ /* 0x000ee20000000a00 */
[----:B0-----:R-:W-:-:S07]  /*0890*/  @P0 IMAD.WIDE R28, R29, 0x8, R6 ;  /* 0x000000081d1c0825 */ /* 0x001fce00078e0206 */
[----:B------:R-:W0:Y:S01]  /*08a0*/  @!P1 LDC.64 R18, c[0x0][0x380] ;  /* 0x0000e000ff129b82 */ /* 0x000e220000000a00 */
[C---:B-1----:R-:W-:Y:S02]  /*08b0*/  @P0 IMAD.WIDE.U32 R12, R5.reuse, 0x8, R8 ;  /* 0x00000008050c0825 */ /* 0x042fe400078e0008 */
[----:B------:R-:W4:Y:S05]  /*08c0*/  @P0 LDG.E.64 R8, desc[UR8][R28.64] ;  /* 0x000000081c080981 */ /* 0x000f2a000c1e1b00 */
[----:B------:R-:W1:Y:S01]  /*08d0*/  @!P1 LDC.64 R6, c[0x0][0x390] ;  /* 0x0000e400ff069b82 */ /* 0x000e620000000a00 */
[----:B------:R-:W4:Y:S01]  /*08e0*/  @P0 LDG.E.64 R10, desc[UR8][R12.64] ;  /* 0x000000080c0a0981 */ /* 0x000f22000c1e1b00 */
[C---:B--2---:R-:W-:Y:S01]  /*08f0*/  @P0 IMAD.WIDE.U32 R20, R5.reuse, 0x8, R20 ;  /* 0x0000000805140825 */ /* 0x044fe200078e0014 */
[----:B------:R-:W-:-:S03]  /*0900*/  @P0 IADD3 R5, PT, PT, R5, 0x2, RZ ;  /* 0x0000000205050810 */ /* 0x000fc60007ffe0ff */
[----:B------:R-:W-:Y:S01]  /*0910*/  @P0 IMAD.WIDE R16, R0, 0x8, R28 ;  /* 0x0000000800100825 */ /* 0x000fe200078e021c */
[----:B------:R-:W2:Y:S03]  /*0920*/  @P0 LDG.E.64 R14, desc[UR8][R20.64] ;  /* 0x00000008140e0981 */ /* 0x000ea6000c1e1b00 */
[C---:B------:R-:W-:Y:S01]  /*0930*/  @!P1 IMAD R25, R5.reuse, R0, R3 ;  /* 0x0000000005199224 */ /* 0x040fe200078e0203 */
[----:B------:R-:W5:Y:S01]  /*0940*/  @P0 LDG.E.64 R12, desc[UR8][R12.64+0x8] ;  /* 0x000008080c0c0981 */ /* 0x000f62000c1e1b00 */
[----:B---3--:R-:W-:-:S03]  /*0950*/  @!P1 IMAD.WIDE.U32 R22, R5, 0x8, R22 ;  /* 0x0000000805169825 */ /* 0x008fc600078e0016 */
[----:B------:R-:W5:Y:S01]  /*0960*/  @P0 LDG.E.64 R16, desc[UR8][R16.64] ;  /* 0x0000000810100981 */ /* 0x000f62000c1e1b00 */
[----:B0-----:R-:W-:-:S03]  /*0970*/  @!P1 IMAD.WIDE R24, R25, 0x8, R18 ;  /* 0x0000000819189825 */ /* 0x001fc600078e0212 */
[----:B------:R-:W3:Y:S04]  /*0980*/  @P0 LDG.E.64 R18, desc[UR8][R20.64+0x8] ;  /* 0x0000080814120981 */ /* 0x000ee8000c1e1b00 */
[----:B------:R-:W3:Y:S01]  /*0990*/  @!P1 LDG.E.64 R22, desc[UR8][R22.64] ;  /* 0x0000000816169981 */ /* 0x000ee2000c1e1b00 */
[----:B-1----:R-:W-:-:S03]  /*09a0*/  @!P1 IMAD.WIDE.U32 R4, R5, 0x8, R6 ;  /* 0x0000000805049825 */ /* 0x002fc600078e0006 */
[----:B------:R-:W3:Y:S04]  /*09b0*/  @!P1 LDG.E.64 R24, desc[UR8][R24.64] ;  /* 0x0000000818189981 */ /* 0x000ee8000c1e1b00 */
[----:B------:R-:W3:Y:S01]  /*09c0*/  @!P1 LDG.E.64 R4, desc[UR8][R4.64] ;  /* 0x0000000804049981 */ /* 0x000ee2000c1e1b00 */
[----:B----4-:R-:W-:-:S08]  /*09d0*/  @P0 DADD R8, R8, -R10 ;  /* 0x0000000008080229 */ /* 0x010fd0000000080a */
[----:B--2---:R-:W-:Y:S02]  /*09e0*/  @P0 DFMA R8, R8, R14, R26 ;  /* 0x0000000e0808022b */ /* 0x004fe4000000001a */
[----:B-----5:R-:W-:-:S08]  /*09f0*/  @P0 DADD R12, R16, -R12 ;  /* 0x00000000100c0229 */ /* 0x020fd0000000080c */
[----:B---3--:R-:W-:Y:S02]  /*0a00*/  @P0 DFMA R26, R12, R18, R8 ;  /* 0x000000120c1a022b */ /* 0x008fe40000000008 */
[----:B------:R-:W-:-:S08]  /*0a10*/  @!P1 DADD R6, R24, -R22 ;  /* 0x0000000018069229 */ /* 0x000fd00000000816 */
[----:B------:R-:W-:-:S11]  /*0a20*/  @!P1 DFMA R26, R6, R4, R26 ;  /* 0x00000004061a922b */ /* 0x000fd6000000001a */
.L_x_12:
[----:B------:R-:W0:Y:S01]  /*0a30*/  LDC.64 R8, c[0x0][0x398] ;  /* 0x0000e600ff087b82 */ /* 0x000e220000000a00 */
[----:B------:R-:W-:-:S07]  /*0a40*/  DMUL R4, R26, R26 ;  /* 0x0000001a1a047228 */ /* 0x000fce0000000000 */
[----:B------:R-:W1:Y:S03]  /*0a50*/  LDC.64 R6, c[0x0][0x3b0] ;  /* 0x0000ec00ff067b82 */ /* 0x000e660000000a00 */
[----:B------:R-:W1:Y:S01]  /*0a60*/  F2F.F32.F64 R5, R4 ;  /* 0x0000000400057310 */ /* 0x000e620000301000 */
[----:B0-----:R-:W-:-:S05]  /*0a70*/  IMAD.WIDE R2, R3, 0x8, R8 ;  /* 0x0000000803027825 */ /* 0x001fca00078e0208 */
[----:B------:R-:W-:Y:S04]  /*0a80*/  STG.E.64 desc[UR8][R2.64], R26 ;  /* 0x0000001a02007986 */ /* 0x000fe8000c101b08 */
[----:B-1----:R-:W-:Y:S01]  /*0a90*/  REDG.E.ADD.F32.FTZ.RN.STRONG.GPU desc[UR8][R6.64], R5 ;  /* 0x00000005060079a6 */ /* 0x002fe2000c12f308 */
[----:B------:R-:W-:Y:S05]  /*0aa0*/  EXIT ;  /* 0x000000000000794d */ /* 0x000fea0003800000 */
.L_x_16:
        /* <DEDUP_REMOVED lines=13> */
.L_x_43:


//--------------------- .text._Z12MatrixVecMulPdS_S_S_ii --------------------------
	.section	.text._Z12MatrixVecMulPdS_S_S_ii,"ax",@progbits
	.align	128
        .global         _Z12MatrixVecMulPdS_S_S_ii
        .type           _Z12MatrixVecMulPdS_S_S_ii,@function
        .size           _Z12MatrixVecMulPdS_S_S_ii,(.L_x_44 - _Z12MatrixVecMulPdS_S_S_ii)
        .other          _Z12MatrixVecMulPdS_S_S_ii,@"STO_CUDA_ENTRY STV_DEFAULT"
_Z12MatrixVecMulPdS_S_S_ii:
.text._Z12MatrixVecMulPdS_S_S_ii:
        /* <DEDUP_REMOVED lines=8> */
[----:B------:R-:W0:Y:S01]  /*0080*/  LDCU UR8, c[0x0][0x3a4] ;  /* 0x00007480ff0877ac */ /* 0x000e220008000800 */
[----:B------:R-:W-:Y:S01]  /*0090*/  CS2R R22, SRZ ;  /* 0x0000000000167805 */ /* 0x000fe2000001ff00 */
[----:B------:R-:W1:Y:S01]  /*00a0*/  LDCU.64 UR16, c[0x0][0x358] ;  /* 0x00006b00ff1077ac */ /* 0x000e620008000a00 */
[----:B0-----:R-:W-:-:S09]  /*00b0*/  UISETP.GE.AND UP0, UPT, UR8, 0x1, UPT ;  /* 0x000000010800788c */ /* 0x001fd2000bf06270 */
[----:B-1----:R-:W-:Y:S05]  /*00c0*/  BRA.U !UP0, `(.L_x_17) ;  /* 0x0000000908ec7547 */ /* 0x002fea000b800000 */
[----:B------:R-:W0:Y:S02]  /*00d0*/  LDC.64 R6, c[0x0][0x398] ;  /* 0x0000e600ff067b82 */ /* 0x000e240000000a00 */
[----:B0-----:R-:W-:-:S06]  /*00e0*/  IMAD.WIDE R6, R0, 0x8, R6 ;  /* 0x0000000800067825 */ /* 0x001fcc00078e0206 */
[----:B------:R-:W5:Y:S01]  /*00f0*/  LDG.E.64 R6, desc[UR16][R6.64] ;  /* 0x0000001006067981 */ /* 0x000f62000c1e1b00 */
[----:B------:R-:W-:Y:S01]  /*0100*/  UISETP.GE.U32.AND UP1, UPT, UR8, 0x10, UPT ;  /* 0x000000100800788c */ /* 0x000fe2000bf26070 */
[----:B------:R-:W-:Y:S01]  /*0110*/  HFMA2 R3, -RZ, RZ, 0, 0 ;  /* 0x00000000ff037431 */ /* 0x000fe200000001ff */
[----:B------:R-:W-:Y:S02]  /*0120*/  ULOP3.LUT UR9, UR8, 0xf, URZ, 0xc0, !UPT ;  /* 0x0000000f08097892 */ /* 0x000fe4000f8ec0ff */
[----:B------:R-:W-:Y:S01]  /*0130*/  IMAD R2, R0, UR8, RZ ;  /* 0x0000000800027c24 */ /* 0x000fe2000f8e02ff */
[----:B------:R-:W-:Y:S01]  /*0140*/  CS2R R22, SRZ ;  /* 0x0000000000167805 */ /* 0x000fe2000001ff00 */
[----:B------:R-:W-:-:S03]  /*0150*/  UISETP.NE.AND UP0, UPT, UR9, URZ, UPT ;  /* 0x000000ff0900728c */ /* 0x000fc6000bf05270 */
[----:B------:R-:W-:Y:S08]  /*0160*/  BRA.U !UP1, `(.L_x_18) ;  /* 0x0000000509587547 */ /* 0x000ff0000b800000 */
[----:B------:R-:W0:Y:S01]  /*0170*/  LDCU.128 UR12, c[0x0][0x380] ;  /* 0x00007000ff0c77ac */ /* 0x000e220008000c00 */
[----:B------:R-:W-:Y:S01]  /*0180*/  IMAD.MOV.U32 R26, RZ, RZ, R2 ;  /* 0x000000ffff1a7224 */ /* 0x000fe200078e0002 */
[----:B------:R-:W-:Y:S01]  /*0190*/  CS2R R22, SRZ ;  /* 0x0000000000167805 */ /* 0x000fe2000001ff00 */
[----:B------:R-:W-:-:S04]  /*01a0*/  ULOP3.LUT UR10, UR8, 0x7ffffff0, URZ, 0xc0, !UPT ;  /* 0x7ffffff0080a7892 */ /* 0x000fc8000f8ec0ff */
[----:B------:R-:W-:Y:S02]  /*01b0*/  UIADD3 UR11, UPT, UPT, -UR10, URZ, URZ ;  /* 0x000000ff0a0b7290 */ /* 0x000fe4000fffe1ff */
[----:B------:R-:W-:Y:S01]  /*01c0*/  MOV R3, UR10 ;  /* 0x0000000a00037c02 */ /* 0x000fe20008000f00 */
[----:B0-----:R-:W-:Y:S02]  /*01d0*/  UIADD3 UR4, UP2, UPT, UR14, 0x40, URZ ;  /* 0x000000400e047890 */ /* 0x001fe4000ff5e0ff */
[----:B------:R-:W-:Y:S02]  /*01e0*/  UIADD3 UR6, UP1, UPT, UR12, 0x40, URZ ;  /* 0x000000400c067890 */ /* 0x000fe4000ff3e0ff */
[----:B------:R-:W-:Y:S02]  /*01f0*/  UIADD3.X UR5, UPT, UPT, URZ, UR15, URZ, UP2, !UPT ;  /* 0x0000000fff057290 */ /* 0x000fe400097fe4ff */
[----:B------:R-:W-:Y:S01]  /*0200*/  IMAD.U32 R14, RZ, RZ, UR4 ;  /* 0x00000004ff0e7e24 */ /* 0x000fe2000f8e00ff */
[----:B------:R-:W-:-:S03]  /*0210*/  UIADD3.X UR7, UPT, UPT, URZ, UR13, URZ, UP1, !UPT ;  /* 0x0000000dff077290 */ /* 0x000fc60008ffe4ff */
[----:B------:R-:W-:-:S09]  /*0220*/  MOV R5, UR5 ;  /* 0x0000000500057c02 */ /* 0x000fd20008000f00 */
.L_x_19:
[----:B------:R-:W-:Y:S01]  /*0230*/  MOV R29, UR7 ;  /* 0x00000007001d7c02 */ /* 0x000fe20008000f00 */
[----:B------:R-:W-:-:S04]  /*0240*/  IMAD.U32 R28, RZ, RZ, UR6 ;  /* 0x00000006ff1c7e24 */ /* 0x000fc8000f8e00ff */
[----:B------:R-:W-:-:S05]  /*0250*/  IMAD.WIDE R28, R26, 0x8, R28 ;  /* 0x000000081a1c7825 */ /* 0x000fca00078e021c */
[----:B------:R-:W2:Y:S01]  /*0260*/  LDG.E.64 R20, desc[UR16][R28.64+-0x40] ;  /* 0xffffc0101c147981 */ /* 0x000ea2000c1e1b00 */
[----:B------:R-:W-:-:S03]  /*0270*/  IMAD.MOV.U32 R4, RZ, RZ, R14 ;  /* 0x000000ffff047224 */ /* 0x000fc600078e000e */
[----:B------:R-:W3:Y:S04]  /*0280*/  LDG.E.64 R16, desc[UR16][R28.64+-0x38] ;  /* 0xffffc8101c107981 */ /* 0x000ee8000c1e1b00 */
[----:B------:R-:W4:Y:S04]  /*0290*/  LDG.E.64 R18, desc[UR16][R4.64+-0x40] ;  /* 0xffffc01004127981 */ /* 0x000f28000c1e1b00 */
[----:B------:R-:W4:Y:S04]  /*02a0*/  LDG.E.64 R14, desc[UR16][R4.64+-0x38] ;  /* 0xffffc810040e7981 */ /* 0x000f28000c1e1b00 */
[----:B------:R-:W4:Y:S04]  /*02b0*/  LDG.E.64 R10, desc[UR16][R28.64+-0x30] ;  /* 0xffffd0101c0a7981 */ /* 0x000f28000c1e1b00 */
[----:B------:R-:W4:Y:S04]  /*02c0*/  LDG.E.64 R12, desc[UR16][R4.64+-0x30] ;  /* 0xffffd010040c7981 */ /* 0x000f28000c1e1b00 */
[----:B------:R-:W4:Y:S04]  /*02d0*/  LDG.E.64 R8, desc[UR16][R28.64+-0x28] ;  /* 0xffffd8101c087981 */ /* 0x000f28000c1e1b00 */
[----:B------:R-:W4:Y:S01]  /*02e0*/  LDG.E.64 R24, desc[UR16][R28.64+0x20] ;  /* 0x000020101c187981 */ /* 0x000f22000c1e1b00 */
[----:B--2--5:R-:W-:-:S02]  /*02f0*/  DADD R20, -R6, R20 ;  /* 0x0000000006147229 */ /* 0x024fc40000000114 */
[----:B---3--:R-:W-:-:S06]  /*0300*/  DADD R16, -R6, R16 ;  /* 0x0000000006107229 */ /* 0x008fcc0000000110 */
[----:B----4-:R-:W-:Y:S01]  /*0310*/  DFMA R18, R20, R18, R22 ;  /* 0x000000121412722b */ /* 0x010fe20000000016 */
[----:B------:R-:W2:Y:S04]  /*0320*/  LDG.E.64 R22, desc[UR16][R4.64+-0x28] ;  /* 0xffffd81004167981 */ /* 0x000ea8000c1e1b00 */
[----:B------:R-:W3:Y:S03]  /*0330*/  LDG.E.64 R20, desc[UR16][R28.64+-0x20] ;  /* 0xffffe0101c147981 */ /* 0x000ee6000c1e1b00 */
[----:B------:R-:W-:Y:S02]  /*0340*/  DFMA R14, R16, R14, R18 ;  /* 0x0000000e100e722b */ /* 0x000fe40000000012 */
[----:B------:R-:W4:Y:S01]  /*0350*/  LDG.E.64 R18, desc[UR16][R4.64+-0x20] ;  /* 0xffffe01004127981 */ /* 0x000f22000c1e1b00 */
[----:B------:R-:W-:-:S03]  /*0360*/  DADD R10, -R6, R10 ;  /* 0x00000000060a7229 */ /* 0x000fc6000000010a */
[----:B------:R-:W4:Y:S05]  /*0370*/  LDG.E.64 R16, desc[UR16][R28.64+-0x18] ;  /* 0xffffe8101c107981 */ /* 0x000f2a000c1e1b00 */
[----:B------:R-:W-:Y:S01]  /*0380*/  DFMA R12, R10, R12, R14 ;  /* 0x0000000c0a0c722b */ /* 0x000fe2000000000e */
[----:B------:R-:W4:Y:S01]  /*0390*/  LDG.E.64 R14, desc[UR16][R4.64+-0x18] ;  /* 0xffffe810040e7981 */ /* 0x000f22000c1e1b00 */
[----:B------:R-:W-:-:S03]  /*03a0*/  DADD R8, -R6, R8 ;  /* 0x0000000006087229 */ /* 0x000fc60000000108 */
[----:B------:R-:W4:Y:S05]  /*03b0*/  LDG.E.64 R10, desc[UR16][R28.64+-0x10] ;  /* 0xfffff0101c0a7981 */ /* 0x000f2a000c1e1b00 */
[----:B--2---:R-:W-:Y:S01]  /*03c0*/  DFMA R22, R8, R22, R12 ;  /* 0x000000160816722b */ /* 0x004fe2000000000c */
[----:B------:R-:W2:Y:S01]  /*03d0*/  LDG.E.64 R12, desc[UR16][R4.64+-0x10] ;  /* 0xfffff010040c7981 */ /* 0x000ea2000c1e1b00 */
[----:B---3--:R-:W-:-:S03]  /*03e0*/  DADD R20, -R6, R20 ;  /* 0x0000000006147229 */ /* 0x008fc60000000114 */
[----:B------:R-:W3:Y:S05]  /*03f0*/  LDG.E.64 R8, desc[UR16][R28.64+-0x8] ;  /* 0xfffff8101c087981 */ /* 0x000eea000c1e1b00 */
[----:B----4-:R-:W-:Y:S01]  /*0400*/  DFMA R18, R20, R18, R22 ;  /* 0x000000121412722b */ /* 0x010fe20000000016 */
        /* <DEDUP_REMOVED lines=19> */
[----:B--2---:R-:W-:Y:S02]  /*0540*/  DFMA R14, R16, R14, R18 ;  /* 0x0000000e100e722b */ /* 0x004fe40000000012 */
[----:B------:R-:W2:Y:S01]  /*0550*/  LDG.E.64 R16, desc[UR16][R28.64+0x28] ;  /* 0x000028101c107981 */ /* 0x000ea2000c1e1b00 */
[----:B---3--:R-:W-:-:S03]  /*0560*/  DADD R10, -R6, R10 ;  /* 0x00000000060a7229 */ /* 0x008fc6000000010a */
[----:B------:R-:W3:Y:S05]  /*0570*/  LDG.E.64 R18, desc[UR16][R4.64+0x28] ;  /* 0x0000281004127981 */ /* 0x000eea000c1e1b00 */
[----:B----4-:R-:W-:Y:S02]  /*0580*/  DFMA R12, R10, R12, R14 ;  /* 0x0000000c0a0c722b */ /* 0x010fe4000000000e */
[----:B------:R-:W4:Y:S01]  /*0590*/  LDG.E.64 R10, desc[UR16][R28.64+0x30] ;  /* 0x000030101c0a7981 */ /* 0x000f22000c1e1b00 */
[----:B------:R-:W-:-:S03]  /*05a0*/  DADD R8, -R6, R8 ;  /* 0x0000000006087229 */ /* 0x000fc60000000108 */
[----:B------:R-:W4:Y:S05]  /*05b0*/  LDG.E.64 R14, desc[UR16][R4.64+0x30] ;  /* 0x00003010040e7981 */ /* 0x000f2a000c1e1b00 */
[----:B------:R-:W-:Y:S01]  /*05c0*/  DFMA R22, R8, R22, R12 ;  /* 0x000000160816722b */ /* 0x000fe2000000000c */
[----:B------:R-:W4:Y:S04]  /*05d0*/  LDG.E.64 R12, desc[UR16][R28.64+0x38] ;  /* 0x000038101c0c7981 */ /* 0x000f28000c1e1b00 */
[----:B------:R0:W4:Y:S01]  /*05e0*/  LDG.E.64 R8, desc[UR16][R4.64+0x38] ;  /* 0x0000381004087981 */ /* 0x000122000c1e1b00 */
[----:B------:R-:W-:-:S08]  /*05f0*/  DADD R24, -R6, R24 ;  /* 0x0000000006187229 */ /* 0x000fd00000000118 */
[----:B------:R-:W-:Y:S01]  /*0600*/  DFMA R20, R24, R20, R22 ;  /* 0x000000141814722b */ /* 0x000fe20000000016 */
[----:B------:R-:W-:-:S04]  /*0610*/  UIADD3 UR11, UPT, UPT, UR11, 0x10, URZ ;  /* 0x000000100b0b7890 */ /* 0x000fc8000fffe0ff */
[----:B------:R-:W-:Y:S01]  /*0620*/  UISETP.NE.AND UP1, UPT, UR11, URZ, UPT ;  /* 0x000000ff0b00728c */ /* 0x000fe2000bf25270 */
[----:B------:R-:W-:Y:S01]  /*0630*/  VIADD R26, R26, 0x10 ;  /* 0x000000101a1a7836 */ /* 0x000fe20000000000 */
[----:B--2---:R-:W-:-:S08]  /*0640*/  DADD R16, -R6, R16 ;  /* 0x0000000006107229 */ /* 0x004fd00000000110 */
[----:B---3--:R-:W-:Y:S02]  /*0650*/  DFMA R16, R16, R18, R20 ;  /* 0x000000121010722b */ /* 0x008fe40000000014 */
[----:B----4-:R-:W-:-:S08]  /*0660*/  DADD R10, -R6, R10 ;  /* 0x00000000060a7229 */ /* 0x010fd0000000010a */
[----:B------:R-:W-:Y:S02]  /*0670*/  DFMA R10, R10, R14, R16 ;  /* 0x0000000e0a0a722b */ /* 0x000fe40000000010 */
[----:B------:R-:W-:Y:S01]  /*0680*/  DADD R12, -R6, R12 ;  /* 0x00000000060c7229 */ /* 0x000fe2000000010c */
[----:B------:R-:W-:-:S04]  /*0690*/  IADD3 R14, P0, PT, R4, 0x80, RZ ;  /* 0x00000080040e7810 */ /* 0x000fc80007f1e0ff */
[----:B0-----:R-:W-:-:S03]  /*06a0*/  IADD3.X R5, PT, PT, RZ, R5, RZ, P0, !PT ;  /* 0x00000005ff057210 */ /* 0x001fc600007fe4ff */
[----:B------:R-:W-:Y:S01]  /*06b0*/  DFMA R22, R12, R8, R10 ;  /* 0x000000080c16722b */ /* 0x000fe2000000000a */
[----:B------:R-:W-:Y:S10]  /*06c0*/  BRA.U UP1, `(.L_x_19) ;  /* 0xfffffff901d87547 */ /* 0x000ff4000b83ffff */
.L_x_18:
[----:B------:R-:W-:Y:S05]  /*06d0*/  BRA.U !UP0, `(.L_x_17) ;  /* 0x0000000508687547 */ /* 0x000fea000b800000 */
[----:B------:R-:W-:Y:S02]  /*06e0*/  UISETP.GE.U32.AND UP0, UPT, UR9, 0x8, UPT ;  /* 0x000000080900788c */ /* 0x000fe4000bf06070 */
[----:B------:R-:W-:-:S04]  /*06f0*/  ULOP3.LUT UR5, UR8, 0x7, URZ, 0xc0, !UPT ;  /* 0x0000000708057892 */ /* 0x000fc8000f8ec0ff */
[----:B------:R-:W-:-:S03]  /*0700*/  UISETP.NE.AND UP1, UPT, UR5, URZ, UPT ;  /* 0x000000ff0500728c */ /* 0x000fc6000bf25270 */
[----:B------:R-:W-:Y:S08]  /*0710*/  BRA.U !UP0, `(.L_x_20) ;  /* 0x0000000108987547 */ /* 0x000ff0000b800000 */
[----:B------:R-:W0:Y:S01]  /*0720*/  LDC.64 R8, c[0x0][0x380] ;  /* 0x0000e000ff087b82 */ /* 0x000e220000000a00 */
[----:B------:R-:W-:-:S07]  /*0730*/  IADD3 R11, PT, PT, R2, R3, RZ ;  /* 0x00000003020b7210 */ /* 0x000fce0007ffe0ff */
[----:B------:R-:W1:Y:S01]  /*0740*/  LDC.64 R4, c[0x0][0x388] ;  /* 0x0000e200ff047b82 */ /* 0x000e620000000a00 */
[----:B0-----:R-:W-:-:S05]  /*0750*/  IMAD.WIDE R8, R11, 0x8, R8 ;  /* 0x000000080b087825 */ /* 0x001fca00078e0208 */
[----:B------:R-:W2:Y:S01]  /*0760*/  LDG.E.64 R12, desc[UR16][R8.64] ;  /* 0x00000010080c7981 */ /* 0x000ea2000c1e1b00 */
[----:B-1----:R-:W-:-:S03]  /*0770*/  IMAD.WIDE.U32 R4, R3, 0x8, R4 ;  /* 0x0000000803047825 */ /* 0x002fc600078e0004 */
[----:B------:R-:W3:Y:S04]  /*0780*/  LDG.E.64 R16, desc[UR16][R8.64+0x8] ;  /* 0x0000081008107981 */ /* 0x000ee8000c1e1b00 */
[----:B------:R-:W4:Y:S04]  /*0790*/  LDG.E.64 R14, desc[UR16][R4.64] ;  /* 0x00000010040e7981 */ /* 0x000f28000c1e1b00 */
[----:B------:R-:W3:Y:S04]  /*07a0*/  LDG.E.64 R18, desc[UR16][R4.64+0x8] ;  /* 0x0000081004127981 */ /* 0x000ee8000c1e1b00 */
[----:B------:R-:W3:Y:S04]  /*07b0*/  LDG.E.64 R20, desc[UR16][R8.64+0x10] ;  /* 0x0000101008147981 */ /* 0x000ee8000c1e1b00 */
[----:B------:R-:W3:Y:S04]  /*07c0*/  LDG.E.64 R10, desc[UR16][R4.64+0x10] ;  /* 0x00001010040a7981 */ /* 0x000ee8000c1e1b00 */
[----:B------:R-:W3:Y:S01]  /*07d0*/  LDG.E.64 R26, desc[UR16][R4.64+0x38] ;  /* 0x00003810041a7981 */ /* 0x000ee2000c1e1b00 */
[----:B--2--5:R-:W-:-:S03]  /*07e0*/  DADD R24, -R6, R12 ;  /* 0x0000000006187229 */ /* 0x024fc6000000010c */
[----:B------:R-:W2:Y:S05]  /*07f0*/  LDG.E.64 R12, desc[UR16][R8.64+0x18] ;  /* 0x00001810080c7981 */ /* 0x000eaa000c1e1b00 */
[----:B----4-:R-:W-:Y:S01]  /*0800*/  DFMA R22, R24, R14, R22 ;  /* 0x0000000e1816722b */ /* 0x010fe20000000016 */
[----:B------:R-:W4:Y:S01]  /*0810*/  LDG.E.64 R14, desc[UR16][R4.64+0x18] ;  /* 0x00001810040e7981 */ /* 0x000f22000c1e1b00 */
[----:B---3--:R-:W-:-:S03]  /*0820*/  DADD R24, -R6, R16 ;  /* 0x0000000006187229 */ /* 0x008fc60000000110 */
[----:B------:R-:W3:Y:S05]  /*0830*/  LDG.E.64 R16, desc[UR16][R8.64+0x20] ;  /* 0x0000201008107981 */ /* 0x000eea000c1e1b00 */
[----:B------:R-:W-:Y:S02]  /*0840*/  DFMA R22, R24, R18, R22 ;  /* 0x000000121816722b */ /* 0x000fe40000000016 */
[----:B------:R-:W-:Y:S01]  /*0850*/  DADD R24, -R6, R20 ;  /* 0x0000000006187229 */ /* 0x000fe20000000114 */
[----:B------:R-:W3:Y:S04]  /*0860*/  LDG.E.64 R18, desc[UR16][R4.64+0x20] ;  /* 0x0000201004127981 */ /* 0x000ee8000c1e1b00 */
[----:B------:R-:W3:Y:S03]  /*0870*/  LDG.E.64 R20, desc[UR16][R8.64+0x28] ;  /* 0x0000281008147981 */ /* 0x000ee6000c1e1b00 */
[----:B------:R-:W-:Y:S01]  /*0880*/  DFMA R22, R24, R10, R22 ;  /* 0x0000000a1816722b */ /* 0x000fe20000000016 */
[----:B------:R-:W3:Y:S01]  /*0890*/  LDG.E.64 R10, desc[UR16][R8.64+0x30] ;  /* 0x00003010080a7981 */ /* 0x000ee2000c1e1b00 */
[----:B--2---:R-:W-:-:S03]  /*08a0*/  DADD R24, -R6, R12 ;  /* 0x0000000006187229 */ /* 0x004fc6000000010c */
[----:B------:R-:W2:Y:S05]  /*08b0*/  LDG.E.64 R12, desc[UR16][R4.64+0x28] ;  /* 0x00002810040c7981 */ /* 0x000eaa000c1e1b00 */
[----:B----4-:R-:W-:Y:S01]  /*08c0*/  DFMA R14, R24, R14, R22 ;  /* 0x0000000e180e722b */ /* 0x010fe20000000016 */
[----:B------:R-:W4:Y:S04]  /*08d0*/  LDG.E.64 R22, desc[UR16][R8.64+0x38] ;  /* 0x0000381008167981 */ /* 0x000f28000c1e1b00 */
[----:B------:R-:W4:Y:S01]  /*08e0*/  LDG.E.64 R24, desc[UR16][R4.64+0x30] ;  /* 0x0000301004187981 */ /* 0x000f22000c1e1b00 */
[----:B---3--:R-:W-:-:S08]  /*08f0*/  DADD R16, -R6, R16 ;  /* 0x0000000006107229 */ /* 0x008fd00000000110 */
[----:B------:R-:W-:Y:S02]  /*0900*/  DFMA R14, R16, R18, R14 ;  /* 0x00000012100e722b */ /* 0x000fe4000000000e */
[C---:B------:R-:W-:Y:S02]  /*0910*/  DADD R20, -R6.reuse, R20 ;  /* 0x0000000006147229 */ /* 0x040fe40000000114 */
[----:B------:R-:W-:Y:S01]  /*0920*/  DADD R10, -R6, R10 ;  /* 0x00000000060a7229 */ /* 0x000fe2000000010a */
[----:B------:R-:W-:-:S05]  /*0930*/  IADD3 R3, PT, PT, R3, 0x8, RZ ;  /* 0x0000000803037810 */ /* 0x000fca0007ffe0ff */
[----:B--2---:R-:W-:Y:S02]  /*0940*/  DFMA R12, R20, R12, R14 ;  /* 0x0000000c140c722b */ /* 0x004fe4000000000e */
[----:B----4-:R-:W-:-:S06]  /*0950*/  DADD R22, -R6, R22 ;  /* 0x0000000006167229 */ /* 0x010fcc0000000116 */
[----:B------:R-:W-:-:S08]  /*0960*/  DFMA R10, R10, R24, R12 ;  /* 0x000000180a0a722b */ /* 0x000fd0000000000c */
[----:B------:R-:W-:-:S11]  /*0970*/  DFMA R22, R22, R26, R10 ;  /* 0x0000001a1616722b */ /* 0x000fd6000000000a */
.L_x_20:
[----:B------:R-:W-:Y:S05]  /*0980*/  BRA.U !UP1, `(.L_x_17) ;  /* 0x0000000109bc7547 */ /* 0x000fea000b800000 */
[----:B------:R-:W-:Y:S02]  /*0990*/  UISETP.GE.U32.AND UP0, UPT, UR5, 0x4, UPT ;  /* 0x000000040500788c */ /* 0x000fe4000bf06070 */
[----:B------:R-:W-:-:S04]  /*09a0*/  ULOP3.LUT UR4, UR8, 0x3, URZ, 0xc0, !UPT ;  /* 0x0000000308047892 */ /* 0x000fc8000f8ec0ff */
[----:B------:R-:W-:-:S03]  /*09b0*/  UISETP.NE.AND UP1, UPT, UR4, URZ, UPT ;  /* 0x000000ff0400728c */ /* 0x000fc6000bf25270 */
[----:B------:R-:W-:Y:S08]  /*09c0*/  BRA.U !UP0, `(.L_x_21) ;  /* 0x0000000108587547 */ /* 0x000ff0000b800000 */
[----:B------:R-:W0:Y:S01]  /*09d0*/  LDC.64 R4, c[0x0][0x380] ;  /* 0x0000e000ff047b82 */ /* 0x000e220000000a00 */
[----:B------:R-:W-:-:S07]  /*09e0*/  IMAD.IADD R25, R2, 0x1, R3 ;  /* 0x0000000102197824 */ /* 0x000fce00078e0203 */
        /* <DEDUP_REMOVED lines=9> */
[----:B------:R-:W3:Y:S04]  /*0a80*/  LDG.E.64 R18, desc[UR16][R26.64+0x10] ;  /* 0x000010101a127981 */ /* 0x000ee8000c1e1b00 */
[----:B------:R-:W3:Y:S01]  /*0a90*/  LDG.E.64 R20, desc[UR16][R26.64+0x18] ;  /* 0x000018101a147981 */ /* 0x000ee2000c1e1b00 */
[----:B------:R-:W-:Y:S01]  /*0aa0*/  IADD3 R3, PT, PT, R3, 0x4, RZ ;  /* 0x0000000403037810 */ /* 0x000fe20007ffe0ff */
[----:B--2--5:R-:W-:-:S08]  /*0ab0*/  DADD R14, -R6, R14 ;  /* 0x00000000060e7229 */ /* 0x024fd0000000010e */
[----:B----4-:R-:W-:Y:S02]  /*0ac0*/  DFMA R12, R14, R12, R22 ;  /* 0x0000000c0e0c722b */ /* 0x010fe40000000016 */
[C---:B---3--:R-:W-:Y:S02]  /*0ad0*/  DADD R8, -R6.reuse, R8 ;  /* 0x0000000006087229 */ /* 0x048fe40000000108 */
[----:B------:R-:W-:-:S06]  /*0ae0*/  DADD R4, -R6, R4 ;  /* 0x0000000006047229 */ /* 0x000fcc0000000104 */
[----:B------:R-:W-:Y:S02]  /*0af0*/  DFMA R8, R8, R10, R12 ;  /* 0x0000000a0808722b */ /* 0x000fe4000000000c */
[----:B------:R-:W-:-:S06]  /*0b00*/  DADD R16, -R6, R16 ;  /* 0x0000000006107229 */ /* 0x000fcc0000000110 */
[----:B------:R-:W-:-:S08]  /*0b10*/  DFMA R4, R4, R18, R8 ;  /* 0x000000120404722b */ /* 0x000fd00000000008 */
[----:B------:R-:W-:-:S11]  /*0b20*/  DFMA R22, R16, R20, R4 ;  /* 0x000000141016722b */ /* 0x000fd60000000004 */
.L_x_21:
[----:B------:R-:W-:Y:S05]  /*0b30*/  BRA.U !UP1, `(.L_x_17) ;  /* 0x0000000109507547 */ /* 0x000fea000b800000 */
[----:B------:R-:W0:Y:S01]  /*0b40*/  LDC.64 R8, c[0x0][0x388] ;  /* 0x0000e200ff087b82 */ /* 0x000e220000000a00 */
[----:B------:R-:W-:Y:S01]  /*0b50*/  IADD3 R13, PT, PT, R2, R3, RZ ;  /* 0x00000003020d7210 */ /* 0x000fe20007ffe0ff */
[----:B------:R-:W-:-:S06]  /*0b60*/  UIADD3 UR4, UPT, UPT, -UR4, URZ, URZ ;  /* 0x000000ff04047290 */ /* 0x000fcc000fffe1ff */
[----:B------:R-:W1:Y:S01]  /*0b70*/  LDC.64 R4, c[0x0][0x380] ;  /* 0x0000e000ff047b82 */ /* 0x000e620000000a00 */
[----:B0-----:R-:W-:-:S04]  /*0b80*/  IMAD.WIDE.U32 R8, R3, 0x8, R8 ;  /* 0x0000000803087825 */ /* 0x001fc800078e0008 */
[----:B------:R-:W-:Y:S01]  /*0b90*/  IMAD.MOV.U32 R12, RZ, RZ, R8 ;  /* 0x000000ffff0c7224 */ /* 0x000fe200078e0008 */
[----:B------:R-:W-:-:S07]  /*0ba0*/  MOV R15, R9 ;  /* 0x00000009000f7202 */ /* 0x000fce0000000f00 */
.L_x_22:
[----:B-1----:R-:W-:Y:S01]  /*0bb0*/  IMAD.WIDE R2, R13, 0x8, R4 ;  /* 0x000000080d027825 */ /* 0x002fe200078e0204 */
[----:B------:R-:W-:-:S03]  /*0bc0*/  MOV R10, R12 ;  /* 0x0000000c000a7202 */ /* 0x000fc60000000f00 */
[----:B------:R-:W-:Y:S02]  /*0bd0*/  IMAD.MOV.U32 R11, RZ, RZ, R15 ;  /* 0x000000ffff0b7224 */ /* 0x000fe400078e000f */
[----:B------:R-:W2:Y:S04]  /*0be0*/  LDG.E.64 R2, desc[UR16][R2.64] ;  /* 0x0000001002027981 */ /* 0x000ea8000c1e1b00 */
[----:B------:R-:W3:Y:S01]  /*0bf0*/  LDG.E.64 R10, desc[UR16][R10.64] ;  /* 0x000000100a0a7981 */ /* 0x000ee2000c1e1b00 */
[----:B------:R-:W-:Y:S01]  /*0c00*/  UIADD3 UR4, UPT, UPT, UR4, 0x1, URZ ;  /* 0x0000000104047890 */ /* 0x000fe2000fffe0ff */
[----:B------:R-:W-:Y:S02]  /*0c10*/  IADD3 R12, P0, PT, R12, 0x8, RZ ;  /* 0x000000080c0c7810 */ /* 0x000fe40007f1e0ff */
[----:B------:R-:W-:Y:S01]  /*0c20*/  IADD3 R13, PT, PT, R13, 0x1, RZ ;  /* 0x000000010d0d7810 */ /* 0x000fe20007ffe0ff */
[----:B------:R-:W-:Y:S01]  /*0c30*/  UISETP.NE.AND UP0, UPT, UR4, URZ, UPT ;  /* 0x000000ff0400728c */ /* 0x000fe2000bf05270 */
[----:B------:R-:W-:Y:S01]  /*0c40*/  IADD3.X R15, PT, PT, RZ, R15, RZ, P0, !PT ;  /* 0x0000000fff0f7210 */ /* 0x000fe200007fe4ff */
[----:B--2--5:R-:W-:-:S08]  /*0c50*/  DADD R8, -R6, R2 ;  /* 0x0000000006087229 */ /* 0x024fd00000000102 */
[----:B---3--:R-:W-:Y:S01]  /*0c60*/  DFMA R22, R8, R10, R22 ;  /* 0x0000000a0816722b */ /* 0x008fe20000000016 */
[----:B------:R-:W-:Y:S10]  /*0c70*/  BRA.U UP0, `(.L_x_22) ;  /* 0xfffffffd00cc7547 */ /* 0x000ff4000b83ffff */
.L_x_17:
[----:B------:R-:W0:Y:S02]  /*0c80*/  LDC.64 R2, c[0x0][0x390] ;  /* 0x0000e400ff027b82 */ /* 0x000e240000000a00 */
[----:B0-----:R-:W-:-:S05]  /*0c90*/  IMAD.WIDE R2, R0, 0x8, R2 ;  /* 0x0000000800027825 */ /* 0x001fca00078e0202 */
[----:B------:R-:W-:Y:S01]  /*0ca0*/  STG.E.64 desc[UR16][R2.64], R22 ;  /* 0x0000001602007986 */ /* 0x000fe2000c101b10 */
[----:B------:R-:W-:Y:S05]  /*0cb0*/  EXIT ;  /* 0x000000000000794d */ /* 0x000fea0003800000 */
.L_x_23:
        /* <DEDUP_REMOVED lines=12> */
.L_x_44:


//--------------------- .text._Z6medvalPdS_ii     --------------------------
	.section	.text._Z6medvalPdS_ii,"ax",@progbits
	.align	128
        .global         _Z6medvalPdS_ii
        .type           _Z6medvalPdS_ii,@function
        .size           _Z6medvalPdS_ii,(.L_x_40 - _Z6medvalPdS_ii)
        .other          _Z6medvalPdS_ii,@"STO_CUDA_ENTRY STV_DEFAULT"
_Z6medvalPdS_ii:
.text._Z6medvalPdS_ii:
        /* <DEDUP_REMOVED lines=13> */
[----:B------:R-:W-:Y:S02]  /*00d0*/  UISETP.GE.U32.AND UP1, UPT, UR12, 0x10, UPT ;  /* 0x000000100c00788c */ /* 0x000fe4000bf26070 */
[----:B------:R-:W-:Y:S01]  /*00e0*/  IMAD R21, R0, UR12, RZ ;  /* 0x0000000c00157c24 */ /* 0x000fe2000f8e02ff */
[----:B------:R-:W-:Y:S01]  /*00f0*/  ULOP3.LUT UR8, UR12, 0xf, URZ, 0xc0, !UPT ;  /* 0x0000000f0c087892 */ /* 0x000fe2000f8ec0ff */
[----:B------:R-:W-:Y:S01]  /*0100*/  CS2R R12, SRZ ;  /* 0x00000000000c7805 */ /* 0x000fe2000001ff00 */
[----:B------:R-:W-:Y:S02]  /*0110*/  UMOV UR4, URZ ;  /* 0x000000ff00047c82 */ /* 0x000fe40008000000 */
[----:B------:R-:W-:Y:S02]  /*0120*/  UISETP.NE.AND UP0, UPT, UR8, URZ, UPT ;  /* 0x000000ff0800728c */ /* 0x000fe4000bf05270 */
[----:B------:R-:W-:Y:S09]  /*0130*/  BRA.U !UP1, `(.L_x_25) ;  /* 0x0000000109b87547 */ /* 0x000ff2000b800000 */
[----:B------:R-:W0:Y:S01]  /*0140*/  LDCU.64 UR6, c[0x0][0x380] ;  /* 0x00007000ff0677ac */ /* 0x000e220008000a00 */
[----:B------:R-:W-:Y:S01]  /*0150*/  IMAD.MOV.U32 R20, RZ, RZ, R21 ;  /* 0x000000ffff147224 */ /* 0x000fe200078e0015 */
[----:B------:R-:W-:Y:S01]  /*0160*/  CS2R R12, SRZ ;  /* 0x00000000000c7805 */ /* 0x000fe2000001ff00 */
[----:B------:R-:W-:-:S04]  /*0170*/  ULOP3.LUT UR4, UR12, 0x7ffffff0, URZ, 0xc0, !UPT ;  /* 0x7ffffff00c047892 */ /* 0x000fc8000f8ec0ff */
[----:B------:R-:W-:Y:S02]  /*0180*/  UIADD3 UR9, UPT, UPT, -UR4, URZ, URZ ;  /* 0x000000ff04097290 */ /* 0x000fe4000fffe1ff */
[----:B0-----:R-:W-:-:S04]  /*0190*/  UIADD3 UR5, UP1, UPT, UR6, 0x40, URZ ;  /* 0x0000004006057890 */ /* 0x001fc8000ff3e0ff */
[----:B------:R-:W-:-:S12]  /*01a0*/  UIADD3.X UR6, UPT, UPT, URZ, UR7, URZ, UP1, !UPT ;  /* 0x00000007ff067290 */ /* 0x000fd80008ffe4ff */
.L_x_26:
[----:B------:R-:W-:Y:S02]  /*01b0*/  IMAD.U32 R2, RZ, RZ, UR5 ;  /* 0x00000005ff027e24 */ /* 0x000fe4000f8e00ff */
[----:B------:R-:W-:Y:S02]  /*01c0*/  IMAD.U32 R3, RZ, RZ, UR6 ;  /* 0x00000006ff037e24 */ /* 0x000fe4000f8e00ff */
[----:B------:R-:W-:-:S05]  /*01d0*/  IMAD.WIDE R2, R20, 0x8, R2 ;  /* 0x0000000814027825 */ /* 0x000fca00078e0202 */
[----:B------:R-:W2:Y:S04]  /*01e0*/  LDG.E.64 R24, desc[UR10][R2.64+-0x40] ;  /* 0xffffc00a02187981 */ /* 0x000ea8000c1e1b00 */
[----:B------:R-:W3:Y:S04]  /*01f0*/  LDG.E.64 R14, desc[UR10][R2.64+-0x38] ;  /* 0xffffc80a020e7981 */ /* 0x000ee8000c1e1b00 */
[----:B------:R-:W4:Y:S04]  /*0200*/  LDG.E.64 R16, desc[UR10][R2.64+-0x30] ;  /* 0xffffd00a02107981 */ /* 0x000f28000c1e1b00 */
[----:B------:R-:W5:Y:S04]  /*0210*/  LDG.E.64 R22, desc[UR10][R2.64+-0x28] ;  /* 0xffffd80a02167981 */ /* 0x000f68000c1e1b00 */
[----:B------:R-:W5:Y:S04]  /*0220*/  LDG.E.64 R18, desc[UR10][R2.64+-0x20] ;  /* 0xffffe00a02127981 */ /* 0x000f68000c1e1b00 */
[----:B------:R-:W5:Y:S04]  /*0230*/  LDG.E.64 R4, desc[UR10][R2.64+-0x18] ;  /* 0xffffe80a02047981 */ /* 0x000f68000c1e1b00 */
[----:B------:R-:W5:Y:S04]  /*0240*/  LDG.E.64 R6, desc[UR10][R2.64+-0x10] ;  /* 0xfffff00a02067981 */ /* 0x000f68000c1e1b00 */
[----:B------:R-:W5:Y:S04]  /*0250*/  LDG.E.64 R8, desc[UR10][R2.64+-0x8] ;  /* 0xfffff80a02087981 */ /* 0x000f68000c1e1b00 */
[----:B------:R-:W5:Y:S04]  /*0260*/  LDG.E.64 R10, desc[UR10][R2.64] ;  /* 0x0000000a020a7981 */ /* 0x000f68000c1e1b00 */
[----:B------:R-:W5:Y:S01]  /*0270*/  LDG.E.64 R26, desc[UR10][R2.64+0x38] ;  /* 0x0000380a021a7981 */ /* 0x000f62000c1e1b00 */
[----:B--2---:R-:W-:-:S03]  /*0280*/  DADD R24, R24, R12 ;  /* 0x0000000018187229 */ /* 0x004fc6000000000c */
[----:B------:R-:W2:Y:S05]  /*0290*/  LDG.E.64 R12, desc[UR10][R2.64+0x8] ;  /* 0x0000080a020c7981 */ /* 0x000eaa000c1e1b00 */
[----:B---3--:R-:W-:Y:S01]  /*02a0*/  DADD R24, R24, R14 ;  /* 0x0000000018187229 */ /* 0x008fe2000000000e */
[----:B------:R-:W3:Y:S07]  /*02b0*/  LDG.E.64 R14, desc[UR10][R2.64+0x10] ;  /* 0x0000100a020e7981 */ /* 0x000eee000c1e1b00 */
[----:B----4-:R-:W-:Y:S01]  /*02c0*/  DADD R24, R24, R16 ;  /* 0x0000000018187229 */ /* 0x010fe20000000010 */
[----:B------:R-:W4:Y:S07]  /*02d0*/  LDG.E.64 R16, desc[UR10][R2.64+0x18] ;  /* 0x0000180a02107981 */ /* 0x000f2e000c1e1b00 */
[----:B-----5:R-:W-:Y:S01]  /*02e0*/  DADD R24, R24, R22 ;  /* 0x0000000018187229 */ /* 0x020fe20000000016 */
[----:B------:R-:W5:Y:S07]  /*02f0*/  LDG.E.64 R22, desc[UR10][R2.64+0x20] ;  /* 0x0000200a02167981 */ /* 0x000f6e000c1e1b00 */
[----:B------:R-:W-:Y:S01]  /*0300*/  DADD R24, R24, R18 ;  /* 0x0000000018187229 */ /* 0x000fe20000000012 */
[----:B------:R-:W5:Y:S07]  /*0310*/  LDG.E.64 R18, desc[UR10][R2.64+0x28] ;  /* 0x0000280a02127981 */ /* 0x000f6e000c1e1b00 */
[----:B------:R-:W-:Y:S01]  /*0320*/  DADD R24, R24, R4 ;  /* 0x0000000018187229 */ /* 0x000fe20000000004 */
[----:B------:R-:W5:Y:S07]  /*0330*/  LDG.E.64 R4, desc[UR10][R2.64+0x30] ;  /* 0x0000300a02047981 */ /* 0x000f6e000c1e1b00 */
[----:B------:R-:W-:-:S08]  /*0340*/  DADD R6, R24, R6 ;  /* 0x0000000018067229 */ /* 0x000fd00000000006 */
[----:B------:R-:W-:-:S08]  /*0350*/  DADD R6, R6, R8 ;  /* 0x0000000006067229 */ /* 0x000fd00000000008 */
[----:B------:R-:W-:Y:S01]  /*0360*/  DADD R6, R6, R10 ;  /* 0x0000000006067229 */ /* 0x000fe2000000000a */
[----:B------:R-:W-:-:S04]  /*0370*/  UIADD3 UR9, UPT, UPT, UR9, 0x10, URZ ;  /* 0x0000001009097890 */ /* 0x000fc8000fffe0ff */
[----:B------:R-:W-:Y:S01]  /*0380*/  UISETP.NE.AND UP1, UPT, UR9, URZ, UPT ;  /* 0x000000ff0900728c */ /* 0x000fe2000bf25270 */
[----:B------:R-:W-:Y:S02]  /*0390*/  VIADD R20, R20, 0x10 ;  /* 0x0000001014147836 */ /* 0x000fe40000000000 */
[----:B--2---:R-:W-:-:S08]  /*03a0*/  DADD R6, R6, R12 ;  /* 0x0000000006067229 */ /* 0x004fd0000000000c */
[----:B---3--:R-:W-:-:S08]  /*03b0*/  DADD R6, R6, R14 ;  /* 0x0000000006067229 */ /* 0x008fd0000000000e */
[----:B----4-:R-:W-:-:S08]  /*03c0*/  DADD R6, R6, R16 ;  /* 0x0000000006067229 */ /* 0x010fd00000000010 */
[----:B-----5:R-:W-:-:S08]  /*03d0*/  DADD R6, R6, R22 ;  /* 0x0000000006067229 */ /* 0x020fd00000000016 */
[----:B------:R-:W-:-:S08]  /*03e0*/  DADD R6, R6, R18 ;  /* 0x0000000006067229 */ /* 0x000fd00000000012 */
[----:B------:R-:W-:-:S08]  /*03f0*/  DADD R4, R6, R4 ;  /* 0x0000000006047229 */ /* 0x000fd00000000004 */
[----:B------:R-:W-:Y:S01]  /*0400*/  DADD R12, R4, R26 ;  /* 0x00000000040c7229 */ /* 0x000fe2000000001a */
[----:B------:R-:W-:Y:S10]  /*0410*/  BRA.U UP1, `(.L_x_26) ;  /* 0xfffffffd01647547 */ /* 0x000ff4000b83ffff */
.L_x_25:
[----:B------:R-:W-:Y:S05]  /*0420*/  BRA.U !UP0, `(.L_x_24) ;  /* 0x0000000108d07547 */ /* 0x000fea000b800000 */
[----:B------:R-:W-:Y:S02]  /*0430*/  UISETP.GE.U32.AND UP0, UPT, UR8, 0x8, UPT ;  /* 0x000000080800788c */ /* 0x000fe4000bf06070 */
[----:B------:R-:W-:-:S04]  /*0440*/  ULOP3.LUT UR6, UR12, 0x7, URZ, 0xc0, !UPT ;  /* 0x000000070c067892 */ /* 0x000fc8000f8ec0ff */
[----:B------:R-:W-:-:S03]  /*0450*/  UISETP.NE.AND UP1, UPT, UR6, URZ, UPT ;  /* 0x000000ff0600728c */ /* 0x000fc6000bf25270 */
[----:B------:R-:W-:Y:S08]  /*0460*/  BRA.U !UP0, `(.L_x_27) ;  /* 0x0000000108507547 */ /* 0x000ff0000b800000 */
[----:B------:R-:W0:Y:S01]  /*0470*/  LDC.64 R14, c[0x0][0x380] ;  /* 0x0000e000ff0e7b82 */ /* 0x000e220000000a00 */
[----:B------:R-:W-:-:S04]  /*0480*/  VIADD R3, R21, UR4 ;  /* 0x0000000415037c36 */ /* 0x000fc80008000000 */
[----:B0-----:R-:W-:-:S05]  /*0490*/  IMAD.WIDE R14, R3, 0x8, R14 ;  /* 0x00000008030e7825 */ /* 0x001fca00078e020e */
[----:B------:R-:W2:Y:S04]  /*04a0*/  LDG.E.64 R16, desc[UR10][R14.64] ;  /* 0x0000000a0e107981 */ /* 0x000ea8000c1e1b00 */
[----:B------:R-:W3:Y:S04]  /*04b0*/  LDG.E.64 R18, desc[UR10][R14.64+0x8] ;  /* 0x0000080a0e127981 */ /* 0x000ee8000c1e1b00 */
[----:B------:R-:W4:Y:S04]  /*04c0*/  LDG.E.64 R22, desc[UR10][R14.64+0x10] ;  /* 0x0000100a0e167981 */ /* 0x000f28000c1e1b00 */
[----:B------:R-:W5:Y:S04]  /*04d0*/  LDG.E.64 R8, desc[UR10][R14.64+0x18] ;  /* 0x0000180a0e087981 */ /* 0x000f68000c1e1b00 */
[----:B------:R-:W5:Y:S04]  /*04e0*/  LDG.E.64 R6, desc[UR10][R14.64+0x20] ;  /* 0x0000200a0e067981 */ /* 0x000f68000c1e1b00 */
[----:B------:R-:W5:Y:S04]  /*04f0*/  LDG.E.64 R4, desc[UR10][R14.64+0x28] ;  /* 0x0000280a0e047981 */ /* 0x000f68000c1e1b00 */
[----:B------:R-:W5:Y:S04]  /*0500*/  LDG.E.64 R2, desc[UR10][R14.64+0x30] ;  /* 0x0000300a0e027981 */ /* 0x000f68000c1e1b00 */
[----:B------:R-:W5:Y:S01]  /*0510*/  LDG.E.64 R10, desc[UR10][R14.64+0x38] ;  /* 0x0000380a0e0a7981 */ /* 0x000f62000c1e1b00 */
[----:B------:R-:W-:Y:S01]  /*0520*/  UIADD3 UR4, UPT, UPT, UR4, 0x8, URZ ;  /* 0x0000000804047890 */ /* 0x000fe2000fffe0ff */
[----:B--2---:R-:W-:-:S08]  /*0530*/  DADD R16, R12, R16 ;  /* 0x000000000c107229 */ /* 0x004fd00000000010 */
[----:B---3--:R-:W-:-:S08]  /*0540*/  DADD R16, R16, R18 ;  /* 0x0000000010107229 */ /* 0x008fd00000000012 */
[----:B----4-:R-:W-:-:S08]  /*0550*/  DADD R16, R16, R22 ;  /* 0x0000000010107229 */ /* 0x010fd00000000016 */
[----:B-----5:R-:W-:-:S08]  /*0560*/  DADD R8, R16, R8 ;  /* 0x0000000010087229 */ /* 0x020fd00000000008 */
[----:B------:R-:W-:-:S08]  /*0570*/  DADD R6, R8, R6 ;  /* 0x0000000008067229 */ /* 0x000fd00000000006 */
[----:B------:R-:W-:-:S08]  /*0580*/  DADD R4, R6, R4 ;  /* 0x0000000006047229 */ /* 0x000fd00000000004 */
[----:B------:R-:W-:-:S08]  /*0590*/  DADD R2, R4, R2 ;  /* 0x0000000004027229 */ /* 0x000fd00000000002 */
[----:B------:R-:W-:-:S11]  /*05a0*/  DADD R12, R2, R10 ;  /* 0x00000000020c7229 */ /* 0x000fd6000000000a */
.L_x_27:
        /* <DEDUP_REMOVED lines=11> */
[----:B------:R-:W5:Y:S01]  /*0660*/  LDG.E.64 R10, desc[UR10][R2.64+0x18] ;  /* 0x0000180a020a7981 */ /* 0x000f62000c1e1b00 */
[----:B------:R-:W-:Y:S01]  /*0670*/  UIADD3 UR4, UPT, UPT, UR4, 0x4, URZ ;  /* 0x0000000404047890 */ /* 0x000fe2000fffe0ff */
[----:B--2---:R-:W-:-:S08]  /*0680*/  DADD R4, R12, R4 ;  /* 0x000000000c047229 */ /* 0x004fd00000000004 */
[----:B---3--:R-:W-:-:S08]  /*0690*/  DADD R4, R4, R6 ;  /* 0x0000000004047229 */ /* 0x008fd00000000006 */
[----:B----4-:R-:W-:-:S08]  /*06a0*/  DADD R4, R4, R8 ;  /* 0x0000000004047229 */ /* 0x010fd00000000008 */
[----:B-----5:R-:W-:-:S11]  /*06b0*/  DADD R12, R4, R10 ;  /* 0x00000000040c7229 */ /* 0x020fd6000000000a */
.L_x_28:
[----:B------:R-:W-:Y:S05]  /*06c0*/  BRA.U !UP1, `(.L_x_24) ;  /* 0x0000000109287547 */ /* 0x000fea000b800000 */
[----:B------:R-:W0:Y:S01]  /*06d0*/  LDC.64 R4, c[0x0][0x380] ;  /* 0x0000e000ff047b82 */ /* 0x000e220000000a00 */
[----:B------:R-:W-:Y:S01]  /*06e0*/  VIADD R21, R21, UR4 ;  /* 0x0000000415157c36 */ /* 0x000fe20008000000 */
[----:B------:R-:W-:-:S12]  /*06f0*/  UIADD3 UR5, UPT, UPT, -UR5, URZ, URZ ;  /* 0x000000ff05057290 */ /* 0x000fd8000fffe1ff */
.L_x_29:
[----:B0-----:R-:W-:-:S06]  /*0700*/  IMAD.WIDE R2, R21, 0x8, R4 ;  /* 0x0000000815027825 */ /* 0x001fcc00078e0204 */
[----:B------:R-:W2:Y:S01]  /*0710*/  LDG.E.64 R2, desc[UR10][R2.64] ;  /* 0x0000000a02027981 */ /* 0x000ea2000c1e1b00 */
[----:B------:R-:W-:Y:S01]  /*0720*/  UIADD3 UR5, UPT, UPT, UR5, 0x1, URZ ;  /* 0x0000000105057890 */ /* 0x000fe2000fffe0ff */
[----:B------:R-:W-:-:S03]  /*0730*/  VIADD R21, R21, 0x1 ;  /* 0x0000000115157836 */ /* 0x000fc60000000000 */
[----:B------:R-:W-:Y:S01]  /*0740*/  UISETP.NE.AND UP0, UPT, UR5, URZ, UPT ;  /* 0x000000ff0500728c */ /* 0x000fe2000bf05270 */
[----:B--2---:R-:W-:-:S08]  /*0750*/  DADD R12, R2, R12 ;  /* 0x00000000020c7229 */ /* 0x004fd0000000000c */
[----:B------:R-:W-:Y:S05]  /*0760*/  BRA.U UP0, `(.L_x_29) ;  /* 0xfffffffd00e47547 */ /* 0x000fea000b83ffff */
.L_x_24:
[----:B------:R-:W0:Y:S01]  /*0770*/  I2F.F64 R6, UR12 ;  /* 0x0000000c00067d12 */ /* 0x000e220008201c00 */
[----:B------:R-:W-:Y:S01]  /*0780*/  IMAD.MOV.U32 R2, RZ, RZ, 0x1 ;  /* 0x00000001ff027424 */ /* 0x000fe200078e00ff */
[----:B------:R-:W-:Y:S01]  /*0790*/  FSETP.GEU.AND P1, PT, |R13|, 6.5827683646048100446e-37, PT ;  /* 0x036000000d00780b */ /* 0x000fe20003f2e200 */
        /* <DEDUP_REMOVED lines=13> */
[----:B------:R-:W-:Y:S01]  /*0870*/  IMAD.MOV.U32 R4, RZ, RZ, R12 ;  /* 0x000000ffff047224 */ /* 0x000fe200078e000c */
[----:B------:R-:W-:Y:S01]  /*0880*/  MOV R10, 0x8b0 ;  /* 0x000008b0000a7802 */ /* 0x000fe20000000f00 */
[----:B------:R-:W-:-:S07]  /*0890*/  IMAD.MOV.U32 R5, RZ, RZ, R13 ;  /* 0x000000ffff057224 */ /* 0x000fce00078e000d */
[----:B------:R-:W-:Y:S05]  /*08a0*/  CALL.REL.NOINC `($__internal_2_$__cuda_sm20_div_rn_f64_full) ;  /* 0x0000000000147944 */ /* 0x000fea0003c00000 */
.L_x_31:
[----:B------:R-:W-:Y:S05]  /*08b0*/  BSYNC.RECONVERGENT B0 ;  /* 0x0000000000007941 */ /* 0x000fea0003800200 */
.L_x_30:
[----:B------:R-:W0:Y:S02]  /*08c0*/  LDC.64 R4, c[0x0][0x388] ;  /* 0x0000e200ff047b82 */ /* 0x000e240000000a00 */
[----:B0-----:R-:W-:-:S05]  /*08d0*/  IMAD.WIDE R4, R0, 0x8, R4 ;  /* 0x0000000800047825 */ /* 0x001fca00078e0204 */
[----:B------:R-:W-:Y:S01]  /*08e0*/  STG.E.64 desc[UR10][R4.64], R2 ;  /* 0x0000000204007986 */ /* 0x000fe2000c101b0a */
[----:B------:R-:W-:Y:S05]  /*08f0*/  EXIT ;  /* 0x000000000000794d */ /* 0x000fea0003800000 */
        .weak           $__internal_2_$__cuda_sm20_div_rn_f64_full
        .type           $__internal_2_$__cuda_sm20_div_rn_f64_full,@function
        .size           $__internal_2_$__cuda_sm20_div_rn_f64_full,(.L_x_40 - $__internal_2_$__cuda_sm20_div_rn_f64_full)
$__internal_2_$__cuda_sm20_div_rn_f64_full:
        /* <DEDUP_REMOVED lines=67> */
.L_x_33:
        /* <DEDUP_REMOVED lines=16> */
.L_x_36:
[----:B------:R-:W-:Y:S01]  /*0e30*/  LOP3.LUT R13, R7, 0x80000, RZ, 0xfc, !PT ;  /* 0x00080000070d7812 */ /* 0x000fe200078efcff */
[----:B------:R-:W-:Y:S01]  /*0e40*/  IMAD.MOV.U32 R12, RZ, RZ, R6 ;  /* 0x000000ffff0c7224 */ /* 0x000fe200078e0006 */
[----:B------:R-:W-:Y:S06]  /*0e50*/  BRA `(.L_x_34) ;  /* 0x0000000000087947 */ /* 0x000fec0003800000 */
.L_x_35:
[----:B------:R-:W-:Y:S01]  /*0e60*/  LOP3.LUT R13, R5, 0x80000, RZ, 0xfc, !PT ;  /* 0x00080000050d7812 */ /* 0x000fe200078efcff */
[----:B------:R-:W-:-:S07]  /*0e70*/  IMAD.MOV.U32 R12, RZ, RZ, R4 ;  /* 0x000000ffff0c7224 */ /* 0x000fce00078e0004 */
.L_x_34:
[----:B------:R-:W-:Y:S05]  /*0e80*/  BSYNC.RECONVERGENT B1 ;  /* 0x0000000000017941 */ /* 0x000fea0003800200 */
.L_x_32:
[----:B------:R-:W-:Y:S02]  /*0e90*/  IMAD.MOV.U32 R11, RZ, RZ, 0x0 ;  /* 0x00000000ff0b7424 */ /* 0x000fe400078e00ff */
[----:B------:R-:W-:Y:S02]  /*0ea0*/  IMAD.MOV.U32 R2, RZ, RZ, R12 ;  /* 0x000000ffff027224 */ /* 0x000fe400078e000c */
[----:B------:R-:W-:Y:S01]  /*0eb0*/  IMAD.MOV.U32 R3, RZ, RZ, R13 ;  /* 0x000000ffff037224 */ /* 0x000fe200078e000d */
[----:B------:R-:W-:Y:S06]  /*0ec0*/  RET.REL.NODEC R10 `(_Z6medvalPdS_ii) ;  /* 0xfffffff00a4c7950 */ /* 0x000fec0003c3ffff */
.L_x_37:
        /* <DEDUP_REMOVED lines=11> */
.L_x_40:


//--------------------- .nv.shared.reserved.0     --------------------------
	.section	.nv.shared.reserved.0,"aw",@nobits
	.weak		__nv_reservedSMEM_offset_0_alias
	.size		__nv_reservedSMEM_offset_0_alias, 0, 64
	.other		__nv_reservedSMEM_offset_0_alias,@"STO_CUDA_RESERVED_SHARED STV_DEFAULT"
__nv_reservedSMEM_offset_0_alias:
	.zero		0
	.zero		64


//--------------------- .nv.constant0._Z12CalculateEpsPdS_S_Pfi --------------------------
	.section	.nv.constant0._Z12CalculateEpsPdS_S_Pfi,"a",@progbits
	.sectionflags	@""
	.align	4
.nv.constant0._Z12CalculateEpsPdS_S_Pfi:
	.zero		932


//--------------------- .nv.constant0._Z10DivideNormPdPfi --------------------------
	.section	.nv.constant0._Z10DivideNormPdPfi,"a",@progbits
	.sectionflags	@""
	.align	4
.nv.constant0._Z10DivideNormPdPfi:
	.zero		916


//--------------------- .nv.constant0._Z13TMatrixVecMulPdS_S_S_S_iiPf --------------------------
	.section	.nv.constant0._Z13TMatrixVecMulPdS_S_S_S_iiPf,"a",@progbits
	.sectionflags	@""
	.align	4
.nv.constant0._Z13TMatrixVecMulPdS_S_S_S_iiPf:
	.zero		952


//--------------------- .nv.constant0._Z12MatrixVecMulPdS_S_S_ii --------------------------
	.section	.nv.constant0._Z12MatrixVecMulPdS_S_S_ii,"a",@progbits
	.sectionflags	@""
	.align	4
.nv.constant0._Z12MatrixVecMulPdS_S_S_ii:
	.zero		936


//--------------------- .nv.constant0._Z6medvalPdS_ii --------------------------
	.section	.nv.constant0._Z6medvalPdS_ii,"a",@progbits
	.sectionflags	@""
	.align	4
.nv.constant0._Z6medvalPdS_ii:
	.zero		920


//--------------------- SYMBOLS --------------------------

	.type		.nv.reservedSmem.offset0,@object
	.size		.nv.reservedSmem.offset0,0x4
